//
// Generated by NVIDIA NVVM Compiler
//
// Compiler Build ID: CL-36424714
// Cuda compilation tools, release 13.0, V13.0.88
// Based on NVVM 20.0.0
//

.version 9.0
.target sm_100
.address_size 64

	// .globl	matrixMul

.visible .entry matrixMul(
	.param .u64 .ptr .align 1 matrixMul_param_0,
	.param .u64 .ptr .align 1 matrixMul_param_1,
	.param .u64 .ptr .align 1 matrixMul_param_2,
	.param .u32 matrixMul_param_3
)
{
	.reg .pred 	%p<10>;
	.reg .b32 	%r<105>;
	.reg .b64 	%rd<67>;

	ld.param.u64 	%rd14, [matrixMul_param_0];
	ld.param.u64 	%rd15, [matrixMul_param_1];
	ld.param.u32 	%r30, [matrixMul_param_3];
	cvta.to.global.u64 	%rd1, %rd15;
	cvta.to.global.u64 	%rd2, %rd14;
	mov.u32 	%r31, %ctaid.y;
	mov.u32 	%r32, %ntid.y;
	mov.u32 	%r33, %tid.y;
	mad.lo.s32 	%r1, %r31, %r32, %r33;
	mov.u32 	%r34, %ctaid.x;
	mov.u32 	%r35, %ntid.x;
	mov.u32 	%r36, %tid.x;
	mad.lo.s32 	%r2, %r34, %r35, %r36;
	max.s32 	%r37, %r1, %r2;
	setp.ge.s32 	%p1, %r37, %r30;
	@%p1 bra 	$L__BB0_13;
	mul.lo.s32 	%r3, %r30, %r1;
	and.b32  	%r4, %r30, 7;
	setp.lt.u32 	%p2, %r30, 8;
	mov.b32 	%r99, 0;
	mov.u32 	%r104, %r99;
	@%p2 bra 	$L__BB0_4;
	and.b32  	%r99, %r30, 2147483640;
	neg.s32 	%r93, %r99;
	mul.wide.s32 	%rd16, %r30, 4;
	add.s64 	%rd3, %rd1, %rd16;
	shl.b32 	%r7, %r30, 3;
	mul.wide.s32 	%rd17, %r30, 8;
	add.s64 	%rd4, %rd1, %rd17;
	mul.wide.s32 	%rd18, %r30, 12;
	add.s64 	%rd5, %rd1, %rd18;
	mul.wide.s32 	%rd19, %r30, 16;
	add.s64 	%rd6, %rd1, %rd19;
	mul.wide.s32 	%rd20, %r30, 20;
	add.s64 	%rd7, %rd1, %rd20;
	mul.wide.s32 	%rd21, %r30, 24;
	add.s64 	%rd8, %rd1, %rd21;
	mul.wide.s32 	%rd22, %r30, 28;
	add.s64 	%rd9, %rd1, %rd22;
	mul.wide.u32 	%rd23, %r3, 4;
	add.s64 	%rd24, %rd23, %rd2;
	add.s64 	%rd66, %rd24, 16;
	mov.b32 	%r104, 0;
	mov.u32 	%r92, %r2;
$L__BB0_3:
	.pragma "nounroll";
	mul.wide.s32 	%rd25, %r92, 4;
	add.s64 	%rd26, %rd3, %rd25;
	add.s64 	%rd27, %rd4, %rd25;
	add.s64 	%rd28, %rd5, %rd25;
	add.s64 	%rd29, %rd6, %rd25;
	add.s64 	%rd30, %rd7, %rd25;
	add.s64 	%rd31, %rd8, %rd25;
	add.s64 	%rd32, %rd9, %rd25;
	add.s64 	%rd33, %rd1, %rd25;
	ld.global.u32 	%r41, [%rd66+-16];
	ld.global.u32 	%r42, [%rd33];
	mad.lo.s32 	%r43, %r42, %r41, %r104;
	ld.global.u32 	%r44, [%rd66+-12];
	ld.global.u32 	%r45, [%rd26];
	mad.lo.s32 	%r46, %r45, %r44, %r43;
	ld.global.u32 	%r47, [%rd66+-8];
	ld.global.u32 	%r48, [%rd27];
	mad.lo.s32 	%r49, %r48, %r47, %r46;
	ld.global.u32 	%r50, [%rd66+-4];
	ld.global.u32 	%r51, [%rd28];
	mad.lo.s32 	%r52, %r51, %r50, %r49;
	ld.global.u32 	%r53, [%rd66];
	ld.global.u32 	%r54, [%rd29];
	mad.lo.s32 	%r55, %r54, %r53, %r52;
	ld.global.u32 	%r56, [%rd66+4];
	ld.global.u32 	%r57, [%rd30];
	mad.lo.s32 	%r58, %r57, %r56, %r55;
	ld.global.u32 	%r59, [%rd66+8];
	ld.global.u32 	%r60, [%rd31];
	mad.lo.s32 	%r61, %r60, %r59, %r58;
	ld.global.u32 	%r62, [%rd66+12];
	ld.global.u32 	%r63, [%rd32];
	mad.lo.s32 	%r104, %r63, %r62, %r61;
	add.s32 	%r93, %r93, 8;
	add.s32 	%r92, %r92, %r7;
	add.s64 	%rd66, %rd66, 32;
	setp.ne.s32 	%p3, %r93, 0;
	@%p3 bra 	$L__BB0_3;
$L__BB0_4:
	setp.eq.s32 	%p4, %r4, 0;
	@%p4 bra 	$L__BB0_12;
	and.b32  	%r17, %r30, 3;
	setp.lt.u32 	%p5, %r4, 4;
	@%p5 bra 	$L__BB0_7;
	add.s32 	%r65, %r99, %r3;
	mul.wide.u32 	%rd34, %r65, 4;
	add.s64 	%rd35, %rd2, %rd34;
	ld.global.u32 	%r66, [%rd35];
	mad.lo.s32 	%r67, %r99, %r30, %r2;
	mul.wide.s32 	%rd36, %r67, 4;
	add.s64 	%rd37, %rd1, %rd36;
	ld.global.u32 	%r68, [%rd37];
	mad.lo.s32 	%r69, %r68, %r66, %r104;
	cvt.u64.u32 	%rd38, %r3;
	cvt.u64.u32 	%rd39, %r99;
	add.s64 	%rd40, %rd39, %rd38;
	shl.b64 	%rd41, %rd40, 2;
	add.s64 	%rd42, %rd2, %rd41;
	ld.global.u32 	%r70, [%rd42+4];
	mul.wide.s32 	%rd43, %r30, 4;
	add.s64 	%rd44, %rd37, %rd43;
	ld.global.u32 	%r71, [%rd44];
	mad.lo.s32 	%r72, %r71, %r70, %r69;
	ld.global.u32 	%r73, [%rd42+8];
	add.s64 	%rd45, %rd44, %rd43;
	ld.global.u32 	%r74, [%rd45];
	mad.lo.s32 	%r75, %r74, %r73, %r72;
	ld.global.u32 	%r76, [%rd42+12];
	add.s64 	%rd46, %rd45, %rd43;
	ld.global.u32 	%r77, [%rd46];
	mad.lo.s32 	%r104, %r77, %r76, %r75;
	add.s32 	%r99, %r99, 4;
$L__BB0_7:
	setp.eq.s32 	%p6, %r17, 0;
	@%p6 bra 	$L__BB0_12;
	setp.eq.s32 	%p7, %r17, 1;
	@%p7 bra 	$L__BB0_10;
	add.s32 	%r79, %r99, %r3;
	mul.wide.u32 	%rd47, %r79, 4;
	add.s64 	%rd48, %rd2, %rd47;
	ld.global.u32 	%r80, [%rd48];
	mad.lo.s32 	%r81, %r99, %r30, %r2;
	mul.wide.s32 	%rd49, %r81, 4;
	add.s64 	%rd50, %rd1, %rd49;
	ld.global.u32 	%r82, [%rd50];
	mad.lo.s32 	%r83, %r82, %r80, %r104;
	cvt.u64.u32 	%rd51, %r3;
	cvt.u64.u32 	%rd52, %r99;
	add.s64 	%rd53, %rd52, %rd51;
	shl.b64 	%rd54, %rd53, 2;
	add.s64 	%rd55, %rd2, %rd54;
	ld.global.u32 	%r84, [%rd55+4];
	mul.wide.s32 	%rd56, %r30, 4;
	add.s64 	%rd57, %rd50, %rd56;
	ld.global.u32 	%r85, [%rd57];
	mad.lo.s32 	%r104, %r85, %r84, %r83;
	add.s32 	%r99, %r99, 2;
$L__BB0_10:
	and.b32  	%r86, %r30, 1;
	setp.eq.b32 	%p8, %r86, 1;
	not.pred 	%p9, %p8;
	@%p9 bra 	$L__BB0_12;
	add.s32 	%r87, %r99, %r3;
	mul.wide.u32 	%rd58, %r87, 4;
	add.s64 	%rd59, %rd2, %rd58;
	ld.global.u32 	%r88, [%rd59];
	mad.lo.s32 	%r89, %r99, %r30, %r2;
	mul.wide.s32 	%rd60, %r89, 4;
	add.s64 	%rd61, %rd1, %rd60;
	ld.global.u32 	%r90, [%rd61];
	mad.lo.s32 	%r104, %r90, %r88, %r104;
$L__BB0_12:
	ld.param.u64 	%rd65, [matrixMul_param_2];
	add.s32 	%r91, %r3, %r2;
	cvta.to.global.u64 	%rd62, %rd65;
	mul.wide.s32 	%rd63, %r91, 4;
	add.s64 	%rd64, %rd62, %rd63;
	st.global.u32 	[%rd64], %r104;
$L__BB0_13:
	ret;

}
	// .globl	matrixMulFloat
.visible .entry matrixMulFloat(
	.param .u64 .ptr .align 1 matrixMulFloat_param_0,
	.param .u64 .ptr .align 1 matrixMulFloat_param_1,
	.param .u64 .ptr .align 1 matrixMulFloat_param_2,
	.param .u32 matrixMulFloat_param_3
)
{
	.reg .pred 	%p<10>;
	.reg .b32 	%r<40>;
	.reg .b32 	%f<67>;
	.reg .b64 	%rd<67>;

	ld.param.u64 	%rd14, [matrixMulFloat_param_0];
	ld.param.u64 	%rd15, [matrixMulFloat_param_1];
	ld.param.u32 	%r18, [matrixMulFloat_param_3];
	cvta.to.global.u64 	%rd1, %rd15;
	cvta.to.global.u64 	%rd2, %rd14;
	mov.u32 	%r19, %ctaid.y;
	mov.u32 	%r20, %ntid.y;
	mov.u32 	%r21, %tid.y;
	mad.lo.s32 	%r1, %r19, %r20, %r21;
	mov.u32 	%r22, %ctaid.x;
	mov.u32 	%r23, %ntid.x;
	mov.u32 	%r24, %tid.x;
	mad.lo.s32 	%r2, %r22, %r23, %r24;
	max.s32 	%r25, %r1, %r2;
	setp.ge.s32 	%p1, %r25, %r18;
	@%p1 bra 	$L__BB1_13;
	mul.lo.s32 	%r3, %r18, %r1;
	and.b32  	%r4, %r18, 7;
	setp.lt.u32 	%p2, %r18, 8;
	mov.f32 	%f66, 0f00000000;
	mov.b32 	%r38, 0;
	@%p2 bra 	$L__BB1_4;
	and.b32  	%r38, %r18, 2147483640;
	neg.s32 	%r36, %r38;
	mul.wide.s32 	%rd16, %r18, 4;
	add.s64 	%rd3, %rd1, %rd16;
	shl.b32 	%r7, %r18, 3;
	mul.wide.s32 	%rd17, %r18, 8;
	add.s64 	%rd4, %rd1, %rd17;
	mul.wide.s32 	%rd18, %r18, 12;
	add.s64 	%rd5, %rd1, %rd18;
	mul.wide.s32 	%rd19, %r18, 16;
	add.s64 	%rd6, %rd1, %rd19;
	mul.wide.s32 	%rd20, %r18, 20;
	add.s64 	%rd7, %rd1, %rd20;
	mul.wide.s32 	%rd21, %r18, 24;
	add.s64 	%rd8, %rd1, %rd21;
	mul.wide.s32 	%rd22, %r18, 28;
	add.s64 	%rd9, %rd1, %rd22;
	mul.wide.u32 	%rd23, %r3, 4;
	add.s64 	%rd24, %rd23, %rd2;
	add.s64 	%rd66, %rd24, 16;
	mov.f32 	%f66, 0f00000000;
	mov.u32 	%r35, %r2;
$L__BB1_3:
	.pragma "nounroll";
	mul.wide.s32 	%rd25, %r35, 4;
	add.s64 	%rd26, %rd3, %rd25;
	add.s64 	%rd27, %rd4, %rd25;
	add.s64 	%rd28, %rd5, %rd25;
	add.s64 	%rd29, %rd6, %rd25;
	add.s64 	%rd30, %rd7, %rd25;
	add.s64 	%rd31, %rd8, %rd25;
	add.s64 	%rd32, %rd9, %rd25;
	add.s64 	%rd33, %rd1, %rd25;
	ld.global.f32 	%f16, [%rd66+-16];
	ld.global.f32 	%f17, [%rd33];
	fma.rn.f32 	%f18, %f16, %f17, %f66;
	ld.global.f32 	%f19, [%rd66+-12];
	ld.global.f32 	%f20, [%rd26];
	fma.rn.f32 	%f21, %f19, %f20, %f18;
	ld.global.f32 	%f22, [%rd66+-8];
	ld.global.f32 	%f23, [%rd27];
	fma.rn.f32 	%f24, %f22, %f23, %f21;
	ld.global.f32 	%f25, [%rd66+-4];
	ld.global.f32 	%f26, [%rd28];
	fma.rn.f32 	%f27, %f25, %f26, %f24;
	ld.global.f32 	%f28, [%rd66];
	ld.global.f32 	%f29, [%rd29];
	fma.rn.f32 	%f30, %f28, %f29, %f27;
	ld.global.f32 	%f31, [%rd66+4];
	ld.global.f32 	%f32, [%rd30];
	fma.rn.f32 	%f33, %f31, %f32, %f30;
	ld.global.f32 	%f34, [%rd66+8];
	ld.global.f32 	%f35, [%rd31];
	fma.rn.f32 	%f36, %f34, %f35, %f33;
	ld.global.f32 	%f37, [%rd66+12];
	ld.global.f32 	%f38, [%rd32];
	fma.rn.f32 	%f66, %f37, %f38, %f36;
	add.s32 	%r36, %r36, 8;
	add.s32 	%r35, %r35, %r7;
	add.s64 	%rd66, %rd66, 32;
	setp.ne.s32 	%p3, %r36, 0;
	@%p3 bra 	$L__BB1_3;
$L__BB1_4:
	setp.eq.s32 	%p4, %r4, 0;
	@%p4 bra 	$L__BB1_12;
	and.b32  	%r13, %r18, 3;
	setp.lt.u32 	%p5, %r4, 4;
	@%p5 bra 	$L__BB1_7;
	add.s32 	%r27, %r38, %r3;
	mul.wide.u32 	%rd34, %r27, 4;
	add.s64 	%rd35, %rd2, %rd34;
	ld.global.f32 	%f40, [%rd35];
	mad.lo.s32 	%r28, %r38, %r18, %r2;
	mul.wide.s32 	%rd36, %r28, 4;
	add.s64 	%rd37, %rd1, %rd36;
	ld.global.f32 	%f41, [%rd37];
	fma.rn.f32 	%f42, %f40, %f41, %f66;
	cvt.u64.u32 	%rd38, %r3;
	cvt.u64.u32 	%rd39, %r38;
	add.s64 	%rd40, %rd39, %rd38;
	shl.b64 	%rd41, %rd40, 2;
	add.s64 	%rd42, %rd2, %rd41;
	ld.global.f32 	%f43, [%rd42+4];
	mul.wide.s32 	%rd43, %r18, 4;
	add.s64 	%rd44, %rd37, %rd43;
	ld.global.f32 	%f44, [%rd44];
	fma.rn.f32 	%f45, %f43, %f44, %f42;
	ld.global.f32 	%f46, [%rd42+8];
	add.s64 	%rd45, %rd44, %rd43;
	ld.global.f32 	%f47, [%rd45];
	fma.rn.f32 	%f48, %f46, %f47, %f45;
	ld.global.f32 	%f49, [%rd42+12];
	add.s64 	%rd46, %rd45, %rd43;
	ld.global.f32 	%f50, [%rd46];
	fma.rn.f32 	%f66, %f49, %f50, %f48;
	add.s32 	%r38, %r38, 4;
$L__BB1_7:
	setp.eq.s32 	%p6, %r13, 0;
	@%p6 bra 	$L__BB1_12;
	setp.eq.s32 	%p7, %r13, 1;
	@%p7 bra 	$L__BB1_10;
	add.s32 	%r29, %r38, %r3;
	mul.wide.u32 	%rd47, %r29, 4;
	add.s64 	%rd48, %rd2, %rd47;
	ld.global.f32 	%f52, [%rd48];
	mad.lo.s32 	%r30, %r38, %r18, %r2;
	mul.wide.s32 	%rd49, %r30, 4;
	add.s64 	%rd50, %rd1, %rd49;
	ld.global.f32 	%f53, [%rd50];
	fma.rn.f32 	%f54, %f52, %f53, %f66;
	cvt.u64.u32 	%rd51, %r3;
	cvt.u64.u32 	%rd52, %r38;
	add.s64 	%rd53, %rd52, %rd51;
	shl.b64 	%rd54, %rd53, 2;
	add.s64 	%rd55, %rd2, %rd54;
	ld.global.f32 	%f55, [%rd55+4];
	mul.wide.s32 	%rd56, %r18, 4;
	add.s64 	%rd57, %rd50, %rd56;
	ld.global.f32 	%f56, [%rd57];
	fma.rn.f32 	%f66, %f55, %f56, %f54;
	add.s32 	%r38, %r38, 2;
$L__BB1_10:
	and.b32  	%r31, %r18, 1;
	setp.eq.b32 	%p8, %r31, 1;
	not.pred 	%p9, %p8;
	@%p9 bra 	$L__BB1_12;
	add.s32 	%r32, %r38, %r3;
	mul.wide.u32 	%rd58, %r32, 4;
	add.s64 	%rd59, %rd2, %rd58;
	ld.global.f32 	%f57, [%rd59];
	mad.lo.s32 	%r33, %r38, %r18, %r2;
	mul.wide.s32 	%rd60, %r33, 4;
	add.s64 	%rd61, %rd1, %rd60;
	ld.global.f32 	%f58, [%rd61];
	fma.rn.f32 	%f66, %f57, %f58, %f66;
$L__BB1_12:
	ld.param.u64 	%rd65, [matrixMulFloat_param_2];
	add.s32 	%r34, %r3, %r2;
	cvta.to.global.u64 	%rd62, %rd65;
	mul.wide.s32 	%rd63, %r34, 4;
	add.s64 	%rd64, %rd62, %rd63;
	st.global.f32 	[%rd64], %f66;
$L__BB1_13:
	ret;

}
	// .globl	matrixMulDouble
.visible .entry matrixMulDouble(
	.param .u64 .ptr .align 1 matrixMulDouble_param_0,
	.param .u64 .ptr .align 1 matrixMulDouble_param_1,
	.param .u64 .ptr .align 1 matrixMulDouble_param_2,
	.param .u32 matrixMulDouble_param_3
)
{
	.reg .pred 	%p<10>;
	.reg .b32 	%r<41>;
	.reg .b64 	%rd<67>;
	.reg .b64 	%fd<67>;

	ld.param.u64 	%rd14, [matrixMulDouble_param_0];
	ld.param.u64 	%rd15, [matrixMulDouble_param_1];
	ld.param.u32 	%r17, [matrixMulDouble_param_3];
	cvta.to.global.u64 	%rd1, %rd15;
	cvta.to.global.u64 	%rd2, %rd14;
	mov.u32 	%r18, %ctaid.y;
	mov.u32 	%r19, %ntid.y;
	mov.u32 	%r20, %tid.y;
	mad.lo.s32 	%r1, %r18, %r19, %r20;
	mov.u32 	%r21, %ctaid.x;
	mov.u32 	%r22, %ntid.x;
	mov.u32 	%r23, %tid.x;
	mad.lo.s32 	%r2, %r21, %r22, %r23;
	max.s32 	%r24, %r1, %r2;
	setp.ge.s32 	%p1, %r24, %r17;
	@%p1 bra 	$L__BB2_13;
	mul.lo.s32 	%r3, %r17, %r1;
	and.b32  	%r4, %r17, 7;
	setp.lt.u32 	%p2, %r17, 8;
	mov.f64 	%fd66, 0d0000000000000000;
	mov.b32 	%r39, 0;
	@%p2 bra 	$L__BB2_4;
	and.b32  	%r26, %r17, 2147483640;
	neg.s32 	%r37, %r26;
	mul.wide.s32 	%rd16, %r17, 8;
	add.s64 	%rd3, %rd1, %rd16;
	mul.wide.s32 	%rd17, %r17, 16;
	add.s64 	%rd4, %rd1, %rd17;
	mul.wide.s32 	%rd18, %r17, 24;
	add.s64 	%rd5, %rd1, %rd18;
	mul.wide.s32 	%rd19, %r17, 32;
	add.s64 	%rd6, %rd1, %rd19;
	mul.wide.s32 	%rd20, %r17, 40;
	add.s64 	%rd7, %rd1, %rd20;
	mul.wide.s32 	%rd21, %r17, 48;
	add.s64 	%rd8, %rd1, %rd21;
	mul.wide.s32 	%rd22, %r17, 56;
	add.s64 	%rd9, %rd1, %rd22;
	mul.wide.u32 	%rd23, %r3, 8;
	add.s64 	%rd24, %rd23, %rd2;
	add.s64 	%rd66, %rd24, 32;
	mov.f64 	%fd66, 0d0000000000000000;
	mov.u32 	%r36, %r2;
$L__BB2_3:
	.pragma "nounroll";
	and.b32  	%r39, %r17, 2147483640;
	mul.wide.s32 	%rd25, %r36, 8;
	add.s64 	%rd26, %rd3, %rd25;
	add.s64 	%rd27, %rd4, %rd25;
	add.s64 	%rd28, %rd5, %rd25;
	add.s64 	%rd29, %rd6, %rd25;
	add.s64 	%rd30, %rd7, %rd25;
	add.s64 	%rd31, %rd8, %rd25;
	add.s64 	%rd32, %rd9, %rd25;
	add.s64 	%rd33, %rd1, %rd25;
	ld.global.f64 	%fd16, [%rd66+-32];
	ld.global.f64 	%fd17, [%rd33];
	fma.rn.f64 	%fd18, %fd16, %fd17, %fd66;
	ld.global.f64 	%fd19, [%rd66+-24];
	ld.global.f64 	%fd20, [%rd26];
	fma.rn.f64 	%fd21, %fd19, %fd20, %fd18;
	ld.global.f64 	%fd22, [%rd66+-16];
	ld.global.f64 	%fd23, [%rd27];
	fma.rn.f64 	%fd24, %fd22, %fd23, %fd21;
	ld.global.f64 	%fd25, [%rd66+-8];
	ld.global.f64 	%fd26, [%rd28];
	fma.rn.f64 	%fd27, %fd25, %fd26, %fd24;
	ld.global.f64 	%fd28, [%rd66];
	ld.global.f64 	%fd29, [%rd29];
	fma.rn.f64 	%fd30, %fd28, %fd29, %fd27;
	ld.global.f64 	%fd31, [%rd66+8];
	ld.global.f64 	%fd32, [%rd30];
	fma.rn.f64 	%fd33, %fd31, %fd32, %fd30;
	ld.global.f64 	%fd34, [%rd66+16];
	ld.global.f64 	%fd35, [%rd31];
	fma.rn.f64 	%fd36, %fd34, %fd35, %fd33;
	ld.global.f64 	%fd37, [%rd66+24];
	ld.global.f64 	%fd38, [%rd32];
	fma.rn.f64 	%fd66, %fd37, %fd38, %fd36;
	add.s32 	%r37, %r37, 8;
	shl.b32 	%r27, %r17, 3;
	add.s32 	%r36, %r36, %r27;
	add.s64 	%rd66, %rd66, 64;
	setp.ne.s32 	%p3, %r37, 0;
	@%p3 bra 	$L__BB2_3;
$L__BB2_4:
	setp.eq.s32 	%p4, %r4, 0;
	@%p4 bra 	$L__BB2_12;
	and.b32  	%r12, %r17, 3;
	setp.lt.u32 	%p5, %r4, 4;
	@%p5 bra 	$L__BB2_7;
	add.s32 	%r28, %r39, %r3;
	mul.wide.u32 	%rd34, %r28, 8;
	add.s64 	%rd35, %rd2, %rd34;
	ld.global.f64 	%fd40, [%rd35];
	mad.lo.s32 	%r29, %r39, %r17, %r2;
	mul.wide.s32 	%rd36, %r29, 8;
	add.s64 	%rd37, %rd1, %rd36;
	ld.global.f64 	%fd41, [%rd37];
	fma.rn.f64 	%fd42, %fd40, %fd41, %fd66;
	cvt.u64.u32 	%rd38, %r3;
	cvt.u64.u32 	%rd39, %r39;
	add.s64 	%rd40, %rd39, %rd38;
	shl.b64 	%rd41, %rd40, 3;
	add.s64 	%rd42, %rd2, %rd41;
	ld.global.f64 	%fd43, [%rd42+8];
	mul.wide.s32 	%rd43, %r17, 8;
	add.s64 	%rd44, %rd37, %rd43;
	ld.global.f64 	%fd44, [%rd44];
	fma.rn.f64 	%fd45, %fd43, %fd44, %fd42;
	ld.global.f64 	%fd46, [%rd42+16];
	add.s64 	%rd45, %rd44, %rd43;
	ld.global.f64 	%fd47, [%rd45];
	fma.rn.f64 	%fd48, %fd46, %fd47, %fd45;
	ld.global.f64 	%fd49, [%rd42+24];
	add.s64 	%rd46, %rd45, %rd43;
	ld.global.f64 	%fd50, [%rd46];
	fma.rn.f64 	%fd66, %fd49, %fd50, %fd48;
	add.s32 	%r39, %r39, 4;
$L__BB2_7:
	setp.eq.s32 	%p6, %r12, 0;
	@%p6 bra 	$L__BB2_12;
	setp.eq.s32 	%p7, %r12, 1;
	@%p7 bra 	$L__BB2_10;
	add.s32 	%r30, %r39, %r3;
	mul.wide.u32 	%rd47, %r30, 8;
	add.s64 	%rd48, %rd2, %rd47;
	ld.global.f64 	%fd52, [%rd48];
	mad.lo.s32 	%r31, %r39, %r17, %r2;
	mul.wide.s32 	%rd49, %r31, 8;
	add.s64 	%rd50, %rd1, %rd49;
	ld.global.f64 	%fd53, [%rd50];
	fma.rn.f64 	%fd54, %fd52, %fd53, %fd66;
	cvt.u64.u32 	%rd51, %r3;
	cvt.u64.u32 	%rd52, %r39;
	add.s64 	%rd53, %rd52, %rd51;
	shl.b64 	%rd54, %rd53, 3;
	add.s64 	%rd55, %rd2, %rd54;
	ld.global.f64 	%fd55, [%rd55+8];
	mul.wide.s32 	%rd56, %r17, 8;
	add.s64 	%rd57, %rd50, %rd56;
	ld.global.f64 	%fd56, [%rd57];
	fma.rn.f64 	%fd66, %fd55, %fd56, %fd54;
	add.s32 	%r39, %r39, 2;
$L__BB2_10:
	and.b32  	%r32, %r17, 1;
	setp.eq.b32 	%p8, %r32, 1;
	not.pred 	%p9, %p8;
	@%p9 bra 	$L__BB2_12;
	add.s32 	%r33, %r39, %r3;
	mul.wide.u32 	%rd58, %r33, 8;
	add.s64 	%rd59, %rd2, %rd58;
	ld.global.f64 	%fd57, [%rd59];
	mad.lo.s32 	%r34, %r39, %r17, %r2;
	mul.wide.s32 	%rd60, %r34, 8;
	add.s64 	%rd61, %rd1, %rd60;
	ld.global.f64 	%fd58, [%rd61];
	fma.rn.f64 	%fd66, %fd57, %fd58, %fd66;
$L__BB2_12:
	ld.param.u64 	%rd65, [matrixMulDouble_param_2];
	add.s32 	%r35, %r3, %r2;
	cvta.to.global.u64 	%rd62, %rd65;
	mul.wide.s32 	%rd63, %r35, 8;
	add.s64 	%rd64, %rd62, %rd63;
	st.global.f64 	[%rd64], %fd66;
$L__BB2_13:
	ret;

}


// ===== COMPILED SASS (sm_100) =====

	.target	sm_100

	.elftype	@"ET_EXEC"


//--------------------- .note.nv.tkinfo           --------------------------
	.section	.note.nv.tkinfo,"",@"SHT_NOTE"
	.sectionflags	@"SHF_NOTE_NV_TKINFO"
	.tkinfo
        /*0018*/ 	.word	0x00000002
        /*0030*/ 	.string	""
        /*0030*/ 	.string	"ptxas"
        /*0030*/ 	.string	"Cuda compilation tools, release 13.0, V13.0.88"
        /*0030*/ 	.string	"Build cuda_13.0.r13.0/compiler.36424714_0"
        /*0030*/ 	.string	"-arch sm_100 -m 64 "



//--------------------- .note.nv.cuinfo           --------------------------
	.section	.note.nv.cuinfo,"",@"SHT_NOTE"
	.sectionflags	@"SHF_NOTE_NV_CUINFO"
        /*0018*/ 	.short	0x0002
        /*001a*/ 	.short	0x0064
        /*001c*/ 	.short	0x0082
	.zero		2


//--------------------- .nv.info                  --------------------------
	.section	.nv.info,"",@"SHT_CUDA_INFO"
	.align	4


	//----- nvinfo : EIATTR_REGCOUNT
	.align		4
        /*0000*/ 	.byte	0x04, 0x2f
        /*0002*/ 	.short	(.L_1 - .L_0)
	.align		4
.L_0:
        /*0004*/ 	.word	index@(matrixMul)
        /*0008*/ 	.word	0x0000001e


	//----- nvinfo : EIATTR_FRAME_SIZE
	.align		4
.L_1:
        /*000c*/ 	.byte	0x04, 0x11
        /*000e*/ 	.short	(.L_3 - .L_2)
	.align		4
.L_2:
        /*0010*/ 	.word	index@(matrixMul)
        /*0014*/ 	.word	0x00000000


	//----- nvinfo : EIATTR_REGCOUNT
	.align		4
.L_3:
        /*0018*/ 	.byte	0x04, 0x2f
        /*001a*/ 	.short	(.L_5 - .L_4)
	.align		4
.L_4:
        /*001c*/ 	.word	index@(matrixMulFloat)
        /*0020*/ 	.word	0x0000001e


	//----- nvinfo : EIATTR_FRAME_SIZE
	.align		4
.L_5:
        /*0024*/ 	.byte	0x04, 0x11
        /*0026*/ 	.short	(.L_7 - .L_6)
	.align		4
.L_6:
        /*0028*/ 	.word	index@(matrixMulFloat)
        /*002c*/ 	.word	0x00000000


	//----- nvinfo : EIATTR_REGCOUNT
	.align		4
.L_7:
        /*0030*/ 	.byte	0x04, 0x2f
        /*0032*/ 	.short	(.L_9 - .L_8)
	.align		4
.L_8:
        /*0034*/ 	.word	index@(matrixMulDouble)
        /*0038*/ 	.word	0x0000001e


	//----- nvinfo : EIATTR_FRAME_SIZE
	.align		4
.L_9:
        /*003c*/ 	.byte	0x04, 0x11
        /*003e*/ 	.short	(.L_11 - .L_10)
	.align		4
.L_10:
        /*0040*/ 	.word	index@(matrixMulDouble)
        /*0044*/ 	.word	0x00000000


	//----- nvinfo : EIATTR_MIN_STACK_SIZE
	.align		4
.L_11:
        /*0048*/ 	.byte	0x04, 0x12
        /*004a*/ 	.short	(.L_13 - .L_12)
	.align		4
.L_12:
        /*004c*/ 	.word	index@(matrixMulDouble)
        /*0050*/ 	.word	0x00000000


	//----- nvinfo : EIATTR_MIN_STACK_SIZE
	.align		4
.L_13:
        /*0054*/ 	.byte	0x04, 0x12
        /*0056*/ 	.short	(.L_15 - .L_14)
	.align		4
.L_14:
        /*0058*/ 	.word	index@(matrixMulFloat)
        /*005c*/ 	.word	0x00000000


	//----- nvinfo : EIATTR_MIN_STACK_SIZE
	.align		4
.L_15:
        /*0060*/ 	.byte	0x04, 0x12
        /*0062*/ 	.short	(.L_17 - .L_16)
	.align		4
.L_16:
        /*0064*/ 	.word	index@(matrixMul)
        /*0068*/ 	.word	0x00000000
.L_17:


//--------------------- .nv.compat                --------------------------
	.section	.nv.compat,"",@"SHT_CUDA_COMPAT_INFO"
	.align	4
        /*0000*/ 	.byte	0x02, 0x09, 0x00, 0x00, 0x02, 0x02, 0x01, 0x00, 0x02, 0x05, 0x05, 0x00, 0x03, 0x07, 0x01, 0x01
        /*0010*/ 	.byte	0x02, 0x03, 0x00, 0x00, 0x02, 0x06, 0x01, 0x00, 0x04, 0x0b, 0x08, 0x00, 0x01, 0x00, 0x00, 0x00
        /*0020*/ 	.byte	0x00, 0x00, 0x00, 0x00


//--------------------- .nv.info.matrixMulDouble  --------------------------
	.section	.nv.info.matrixMulDouble,"",@"SHT_CUDA_INFO"
	.sectionflags	@""
	.align	4


	//----- nvinfo : EIATTR_CUDA_API_VERSION
	.align		4
        /*0000*/ 	.byte	0x04, 0x37
        /*0002*/ 	.short	(.L_19 - .L_18)
.L_18:
        /*0004*/ 	.word	0x00000082


	//----- nvinfo : EIATTR_KPARAM_INFO
	.align		4
.L_19:
        /*0008*/ 	.byte	0x04, 0x17
        /*000a*/ 	.short	(.L_21 - .L_20)
.L_20:
        /*000c*/ 	.word	0x00000000
        /*0010*/ 	.short	0x0003
        /*0012*/ 	.short	0x0018
        /*0014*/ 	.byte	0x00, 0xf0, 0x11, 0x00


	//----- nvinfo : EIATTR_KPARAM_INFO
	.align		4
.L_21:
        /*0018*/ 	.byte	0x04, 0x17
        /*001a*/ 	.short	(.L_23 - .L_22)
.L_22:
        /*001c*/ 	.word	0x00000000
        /*0020*/ 	.short	0x0002
        /*0022*/ 	.short	0x0010
        /*0024*/ 	.byte	0x00, 0xf5, 0x21, 0x00


	//----- nvinfo : EIATTR_KPARAM_INFO
	.align		4
.L_23:
        /*0028*/ 	.byte	0x04, 0x17
        /*002a*/ 	.short	(.L_25 - .L_24)
.L_24:
        /*002c*/ 	.word	0x00000000
        /*0030*/ 	.short	0x0001
        /*0032*/ 	.short	0x0008
        /*0034*/ 	.byte	0x00, 0xf5, 0x21, 0x00


	//----- nvinfo : EIATTR_KPARAM_INFO
	.align		4
.L_25:
        /*0038*/ 	.byte	0x04, 0x17
        /*003a*/ 	.short	(.L_27 - .L_26)
.L_26:
        /*003c*/ 	.word	0x00000000
        /*0040*/ 	.short	0x0000
        /*0042*/ 	.short	0x0000
        /*0044*/ 	.byte	0x00, 0xf5, 0x21, 0x00


	//----- nvinfo : EIATTR_SPARSE_MMA_MASK
	.align		4
.L_27:
        /*0048*/ 	.byte	0x03, 0x50
        /*004a*/ 	.short	0x0000


	//----- nvinfo : EIATTR_MAXREG_COUNT
	.align		4
        /*004c*/ 	.byte	0x03, 0x1b
        /*004e*/ 	.short	0x00ff


	//----- nvinfo : EIATTR_MERCURY_ISA_VERSION
	.align		4
        /*0050*/ 	.byte	0x03, 0x5f
        /*0052*/ 	.short	0x0101


	//----- nvinfo : EIATTR_VRC_CTA_INIT_COUNT
	.align		4
        /*0054*/ 	.byte	0x02, 0x4a
	.zero		1
	.zero		1


	//----- nvinfo : EIATTR_EXIT_INSTR_OFFSETS
	.align		4
        /*0058*/ 	.byte	0x04, 0x1c
        /*005a*/ 	.short	(.L_29 - .L_28)


	//   ....[0]....
.L_28:
        /*005c*/ 	.word	0x000000c0


	//   ....[1]....
        /*0060*/ 	.word	0x00000ad0


	//----- nvinfo : EIATTR_CBANK_PARAM_SIZE
	.align		4
.L_29:
        /*0064*/ 	.byte	0x03, 0x19
        /*0066*/ 	.short	0x001c


	//----- nvinfo : EIATTR_PARAM_CBANK
	.align		4
        /*0068*/ 	.byte	0x04, 0x0a
        /*006a*/ 	.short	(.L_31 - .L_30)
	.align		4
.L_30:
        /*006c*/ 	.word	index@(.nv.constant0.matrixMulDouble)
        /*0070*/ 	.short	0x0380
        /*0072*/ 	.short	0x001c


	//----- nvinfo : EIATTR_SW_WAR
	.align		4
.L_31:
        /*0074*/ 	.byte	0x04, 0x36
        /*0076*/ 	.short	(.L_33 - .L_32)
.L_32:
        /*0078*/ 	.word	0x00000008
.L_33:


//--------------------- .nv.info.matrixMulFloat   --------------------------
	.section	.nv.info.matrixMulFloat,"",@"SHT_CUDA_INFO"
	.sectionflags	@""
	.align	4


	//----- nvinfo : EIATTR_CUDA_API_VERSION
	.align		4
        /*0000*/ 	.byte	0x04, 0x37
        /*0002*/ 	.short	(.L_35 - .L_34)
.L_34:
        /*0004*/ 	.word	0x00000082


	//----- nvinfo : EIATTR_KPARAM_INFO
	.align		4
.L_35:
        /*0008*/ 	.byte	0x04, 0x17
        /*000a*/ 	.short	(.L_37 - .L_36)
.L_36:
        /*000c*/ 	.word	0x00000000
        /*0010*/ 	.short	0x0003
        /*0012*/ 	.short	0x0018
        /*0014*/ 	.byte	0x00, 0xf0, 0x11, 0x00


	//----- nvinfo : EIATTR_KPARAM_INFO
	.align		4
.L_37:
        /*0018*/ 	.byte	0x04, 0x17
        /*001a*/ 	.short	(.L_39 - .L_38)
.L_38:
        /*001c*/ 	.word	0x00000000
        /*0020*/ 	.short	0x0002
        /*0022*/ 	.short	0x0010
        /*0024*/ 	.byte	0x00, 0xf5, 0x21, 0x00


	//----- nvinfo : EIATTR_KPARAM_INFO
	.align		4
.L_39:
        /*0028*/ 	.byte	0x04, 0x17
        /*002a*/ 	.short	(.L_41 - .L_40)
.L_40:
        /*002c*/ 	.word	0x00000000
        /*0030*/ 	.short	0x0001
        /*0032*/ 	.short	0x0008
        /*0034*/ 	.byte	0x00, 0xf5, 0x21, 0x00


	//----- nvinfo : EIATTR_KPARAM_INFO
	.align		4
.L_41:
        /*0038*/ 	.byte	0x04, 0x17
        /*003a*/ 	.short	(.L_43 - .L_42)
.L_42:
        /*003c*/ 	.word	0x00000000
        /*0040*/ 	.short	0x0000
        /*0042*/ 	.short	0x0000
        /*0044*/ 	.byte	0x00, 0xf5, 0x21, 0x00


	//----- nvinfo : EIATTR_SPARSE_MMA_MASK
	.align		4
.L_43:
        /*0048*/ 	.byte	0x03, 0x50
        /*004a*/ 	.short	0x0000


	//----- nvinfo : EIATTR_MAXREG_COUNT
	.align		4
        /*004c*/ 	.byte	0x03, 0x1b
        /*004e*/ 	.short	0x00ff


	//----- nvinfo : EIATTR_MERCURY_ISA_VERSION
	.align		4
        /*0050*/ 	.byte	0x03, 0x5f
        /*0052*/ 	.short	0x0101


	//----- nvinfo : EIATTR_VRC_CTA_INIT_COUNT
	.align		4
        /*0054*/ 	.byte	0x02, 0x4a
	.zero		1
	.zero		1


	//----- nvinfo : EIATTR_EXIT_INSTR_OFFSETS
	.align		4
        /*0058*/ 	.byte	0x04, 0x1c
        /*005a*/ 	.short	(.L_45 - .L_44)


	//   ....[0]....
.L_44:
        /*005c*/ 	.word	0x000000c0


	//   ....[1]....
        /*0060*/ 	.word	0x00000a90


	//----- nvinfo : EIATTR_CBANK_PARAM_SIZE
	.align		4
.L_45:
        /*0064*/ 	.byte	0x03, 0x19
        /*0066*/ 	.short	0x001c


	//----- nvinfo : EIATTR_PARAM_CBANK
	.align		4
        /*0068*/ 	.byte	0x04, 0x0a
        /*006a*/ 	.short	(.L_47 - .L_46)
	.align		4
.L_46:
        /*006c*/ 	.word	index@(.nv.constant0.matrixMulFloat)
        /*0070*/ 	.short	0x0380
        /*0072*/ 	.short	0x001c


	//----- nvinfo : EIATTR_SW_WAR
	.align		4
.L_47:
        /*0074*/ 	.byte	0x04, 0x36
        /*0076*/ 	.short	(.L_49 - .L_48)
.L_48:
        /*0078*/ 	.word	0x00000008
.L_49:


//--------------------- .nv.info.matrixMul        --------------------------
	.section	.nv.info.matrixMul,"",@"SHT_CUDA_INFO"
	.sectionflags	@""
	.align	4


	//----- nvinfo : EIATTR_CUDA_API_VERSION
	.align		4
        /*0000*/ 	.byte	0x04, 0x37
        /*0002*/ 	.short	(.L_51 - .L_50)
.L_50:
        /*0004*/ 	.word	0x00000082


	//----- nvinfo : EIATTR_KPARAM_INFO
	.align		4
.L_51:
        /*0008*/ 	.byte	0x04, 0x17
        /*000a*/ 	.short	(.L_53 - .L_52)
.L_52:
        /*000c*/ 	.word	0x00000000
        /*0010*/ 	.short	0x0003
        /*0012*/ 	.short	0x0018
        /*0014*/ 	.byte	0x00, 0xf0, 0x11, 0x00


	//----- nvinfo : EIATTR_KPARAM_INFO
	.align		4
.L_53:
        /*0018*/ 	.byte	0x04, 0x17
        /*001a*/ 	.short	(.L_55 - .L_54)
.L_54:
        /*001c*/ 	.word	0x00000000
        /*0020*/ 	.short	0x0002
        /*0022*/ 	.short	0x0010
        /*0024*/ 	.byte	0x00, 0xf5, 0x21, 0x00


	//----- nvinfo : EIATTR_KPARAM_INFO
	.align		4
.L_55:
        /*0028*/ 	.byte	0x04, 0x17
        /*002a*/ 	.short	(.L_57 - .L_56)
.L_56:
        /*002c*/ 	.word	0x00000000
        /*0030*/ 	.short	0x0001
        /*0032*/ 	.short	0x0008
        /*0034*/ 	.byte	0x00, 0xf5, 0x21, 0x00


	//----- nvinfo : EIATTR_KPARAM_INFO
	.align		4
.L_57:
        /*0038*/ 	.byte	0x04, 0x17
        /*003a*/ 	.short	(.L_59 - .L_58)
.L_58:
        /*003c*/ 	.word	0x00000000
        /*0040*/ 	.short	0x0000
        /*0042*/ 	.short	0x0000
        /*0044*/ 	.byte	0x00, 0xf5, 0x21, 0x00


	//----- nvinfo : EIATTR_SPARSE_MMA_MASK
	.align		4
.L_59:
        /*0048*/ 	.byte	0x03, 0x50
        /*004a*/ 	.short	0x0000


	//----- nvinfo : EIATTR_MAXREG_COUNT
	.align		4
        /*004c*/ 	.byte	0x03, 0x1b
        /*004e*/ 	.short	0x00ff


	//----- nvinfo : EIATTR_MERCURY_ISA_VERSION
	.align		4
        /*0050*/ 	.byte	0x03, 0x5f
        /*0052*/ 	.short	0x0101


	//----- nvinfo : EIATTR_VRC_CTA_INIT_COUNT
	.align		4
        /*0054*/ 	.byte	0x02, 0x4a
	.zero		1
	.zero		1


	//----- nvinfo : EIATTR_EXIT_INSTR_OFFSETS
	.align		4
        /*0058*/ 	.byte	0x04, 0x1c
        /*005a*/ 	.short	(.L_61 - .L_60)


	//   ....[0]....
.L_60:
        /*005c*/ 	.word	0x000000c0


	//   ....[1]....
        /*0060*/ 	.word	0x00000a90


	//----- nvinfo : EIATTR_CBANK_PARAM_SIZE
	.align		4
.L_61:
        /*0064*/ 	.byte	0x03, 0x19
        /*0066*/ 	.short	0x001c


	//----- nvinfo : EIATTR_PARAM_CBANK
	.align		4
        /*0068*/ 	.byte	0x04, 0x0a
        /*006a*/ 	.short	(.L_63 - .L_62)
	.align		4
.L_62:
        /*006c*/ 	.word	index@(.nv.constant0.matrixMul)
        /*0070*/ 	.short	0x0380
        /*0072*/ 	.short	0x001c


	//----- nvinfo : EIATTR_SW_WAR
	.align		4
.L_63:
        /*0074*/ 	.byte	0x04, 0x36
        /*0076*/ 	.short	(.L_65 - .L_64)
.L_64:
        /*0078*/ 	.word	0x00000008
.L_65:


//--------------------- .nv.callgraph             --------------------------
	.section	.nv.callgraph,"",@"SHT_CUDA_CALLGRAPH"
	.align	4
	.sectionentsize	8
	.align		4
        /*0000*/ 	.word	0x00000000
	.align		4
        /*0004*/ 	.word	0xffffffff
	.align		4
        /*0008*/ 	.word	0x00000000
	.align		4
        /*000c*/ 	.word	0xfffffffe
	.align		4
        /*0010*/ 	.word	0x00000000
	.align		4
        /*0014*/ 	.word	0xfffffffd
	.align		4
        /*0018*/ 	.word	0x00000000
	.align		4
        /*001c*/ 	.word	0xfffffffc


//--------------------- .text.matrixMulDouble     --------------------------
	.section	.text.matrixMulDouble,"ax",@progbits
	.align	128
        .global         matrixMulDouble
        .type           matrixMulDouble,@function
        .size           matrixMulDouble,(.L_x_15 - matrixMulDouble)
        .other          matrixMulDouble,@"STO_CUDA_ENTRY STV_DEFAULT"
matrixMulDouble:
.text.matrixMulDouble:
[----:B------:R-:W-:Y:S01]  /*0000*/  LDC R1, c[0x0][0x37c] ;  /* 0x0000df00ff017b82 */ /* 0x000fe20000000800 */
[----:B------:R-:W0:Y:S07]  /*0010*/  S2R R0, SR_TID.Y ;  /* 0x0000000000007919 */ /* 0x000e2e0000002200 */
[----:B------:R-:W0:Y:S01]  /*0020*/  S2UR UR4, SR_CTAID.Y ;  /* 0x00000000000479c3 */ /* 0x000e220000002600 */
[----:B------:R-:W1:Y:S01]  /*0030*/  LDCU UR18, c[0x0][0x398] ;  /* 0x00007300ff1277ac */ /* 0x000e620008000800 */
[----:B------:R-:W2:Y:S06]  /*0040*/  S2R R3, SR_TID.X ;  /* 0x0000000000037919 */ /* 0x000eac0000002100 */
[----:B------:R-:W0:Y:S08]  /*0050*/  LDC R21, c[0x0][0x364] ;  /* 0x0000d900ff157b82 */ /* 0x000e300000000800 */
[----:B------:R-:W2:Y:S08]  /*0060*/  S2UR UR5, SR_CTAID.X ;  /* 0x00000000000579c3 */ /* 0x000eb00000002500 */
[----:B------:R-:W2:Y:S01]  /*0070*/  LDC R2, c[0x0][0x360] ;  /* 0x0000d800ff027b82 */ /* 0x000ea20000000800 */
[----:B0-----:R-:W-:-:S02]  /*0080*/  IMAD R21, R21, UR4, R0 ;  /* 0x0000000415157c24 */ /* 0x001fc4000f8e0200 */
[----:B--2---:R-:W-:-:S05]  /*0090*/  IMAD R0, R2, UR5, R3 ;  /* 0x0000000502007c24 */ /* 0x004fca000f8e0203 */
[----:B------:R-:W-:-:S04]  /*00a0*/  VIMNMX R2, PT, PT, R21, R0, !PT ;  /* 0x0000000015027248 */ /* 0x000fc80007fe0100 */
[----:B-1----:R-:W-:-:S13]  /*00b0*/  ISETP.GE.AND P0, PT, R2, UR18, PT ;  /* 0x0000001202007c0c */ /* 0x002fda000bf06270 */
[----:B------:R-:W-:Y:S05]  /*00c0*/  @P0 EXIT ;  /* 0x000000000000094d */ /* 0x000fea0003800000 */
[----:B------:R-:W-:Y:S02]  /*00d0*/  UISETP.GE.U32.AND UP0, UPT, UR18, 0x8, UPT ;  /* 0x000000081200788c */ /* 0x000fe4000bf06070 */
[----:B------:R-:W-:Y:S01]  /*00e0*/  IMAD R21, R21, UR18, RZ ;  /* 0x0000001215157c24 */ /* 0x000fe2000f8e02ff */
[----:B------:R-:W-:Y:S01]  /*00f0*/  CS2R R12, SRZ ;  /* 0x00000000000c7805 */ /* 0x000fe2000001ff00 */
[----:B------:R-:W0:Y:S01]  /*0100*/  LDCU.64 UR16, c[0x0][0x358] ;  /* 0x00006b00ff1077ac */ /* 0x000e220008000a00 */
[----:B------:R-:W-:-:S04]  /*0110*/  UMOV UR4, URZ ;  /* 0x000000ff00047c82 */ /* 0x000fc80008000000 */
[----:B------:R-:W-:Y:S05]  /*0120*/  BRA.U !UP0, `(.L_x_0) ;  /* 0x0000000508147547 */ /* 0x000fea000b800000 */
[----:B------:R-:W1:Y:S01]  /*0130*/  LDCU.128 UR20, c[0x0][0x380] ;  /* 0x00007000ff1477ac */ /* 0x000e620008000c00 */
[----:B------:R-:W-:Y:S01]  /*0140*/  IMAD.MOV.U32 R20, RZ, RZ, R0 ;  /* 0x000000ffff147224 */ /* 0x000fe200078e0000 */
[----:B------:R-:W-:Y:S01]  /*0150*/  CS2R R12, SRZ ;  /* 0x00000000000c7805 */ /* 0x000fe2000001ff00 */
[----:B------:R-:W-:-:S04]  /*0160*/  ULOP3.LUT UR4, UR18, 0x7ffffff8, URZ, 0xc0, !UPT ;  /* 0x7ffffff812047892 */ /* 0x000fc8000f8ec0ff */
[----:B------:R-:W-:Y:S01]  /*0170*/  UIADD3 UR4, UPT, UPT, -UR4, URZ, URZ ;  /* 0x000000ff04047290 */ /* 0x000fe2000fffe1ff */
[----:B-1----:R-:W-:Y:S01]  /*0180*/  MOV R2, UR20 ;  /* 0x0000001400027c02 */ /* 0x002fe20008000f00 */
[----:B------:R-:W-:Y:S01]  /*0190*/  IMAD.U32 R3, RZ, RZ, UR21 ;  /* 0x00000015ff037e24 */ /* 0x000fe2000f8e00ff */
[----:B------:R-:W-:Y:S02]  /*01a0*/  UIMAD.WIDE UR6, UR18, 0x18, UR22 ;  /* 0x00000018120678a5 */ /* 0x000fe4000f8e0216 */
[----:B------:R-:W-:Y:S01]  /*01b0*/  UIMAD.WIDE UR8, UR18, 0x20, UR22 ;  /* 0x00000020120878a5 */ /* 0x000fe2000f8e0216 */
[----:B------:R-:W-:Y:S01]  /*01c0*/  IMAD.WIDE.U32 R2, R21, 0x8, R2 ;  /* 0x0000000815027825 */ /* 0x000fe200078e0002 */
[----:B------:R-:W-:Y:S02]  /*01d0*/  UIMAD.WIDE UR10, UR18, 0x28, UR22 ;  /* 0x00000028120a78a5 */ /* 0x000fe4000f8e0216 */
[----:B------:R-:W-:Y:S01]  /*01e0*/  UIMAD.WIDE UR12, UR18, 0x30, UR22 ;  /* 0x00000030120c78a5 */ /* 0x000fe2000f8e0216 */
[----:B------:R-:W-:Y:S01]  /*01f0*/  IADD3 R8, P0, PT, R2, 0x20, RZ ;  /* 0x0000002002087810 */ /* 0x000fe20007f1e0ff */
[----:B------:R-:W-:-:S03]  /*0200*/  UIMAD.WIDE UR14, UR18, 0x38, UR22 ;  /* 0x00000038120e78a5 */ /* 0x000fc6000f8e0216 */
[----:B------:R-:W-:-:S09]  /*0210*/  IADD3.X R9, PT, PT, RZ, R3, RZ, P0, !PT ;  /* 0x00000003ff097210 */ /* 0x000fd200007fe4ff */
.L_x_1:
[----:B------:R-:W-:Y:S01]  /*0220*/  HFMA2 R23, -RZ, RZ, 0, 4.76837158203125e-07 ;  /* 0x00000008ff177431 */ /* 0x000fe200000001ff */
[----:B------:R-:W-:Y:S01]  /*0230*/  UIMAD.WIDE UR24, UR18, 0x8, UR22 ;  /* 0x00000008121878a5 */ /* 0x000fe2000f8e0216 */
[----:B------:R-:W-:Y:S01]  /*0240*/  IMAD.MOV.U32 R2, RZ, RZ, R8 ;  /* 0x000000ffff027224 */ /* 0x000fe200078e0008 */
[----:B------:R-:W-:Y:S01]  /*0250*/  MOV R3, R9 ;  /* 0x0000000900037202 */ /* 0x000fe20000000f00 */
[----:B------:R-:W-:-:S03]  /*0260*/  UIMAD.WIDE UR20, UR18, 0x10, UR22 ;  /* 0x00000010121478a5 */ /* 0x000fc6000f8e0216 */
[----:B------:R-:W-:Y:S01]  /*0270*/  MOV R19, UR25 ;  /* 0x0000001900137c02 */ /* 0x000fe20008000f00 */
[----:B------:R-:W-:Y:S01]  /*0280*/  IMAD.U32 R18, RZ, RZ, UR24 ;  /* 0x00000018ff127e24 */ /* 0x000fe2000f8e00ff */
[----:B0-----:R-:W2:Y:S01]  /*0290*/  LDG.E.64 R24, desc[UR16][R2.64+-0x20] ;  /* 0xffffe01002187981 */ /* 0x001ea2000c1e1b00 */
[C---:B------:R-:W-:Y:S01]  /*02a0*/  IMAD.WIDE R22, R20.reuse, R23, UR22 ;  /* 0x0000001614167e25 */ /* 0x040fe2000f8e0217 */
[----:B------:R-:W-:Y:S02]  /*02b0*/  MOV R16, UR20 ;  /* 0x0000001400107c02 */ /* 0x000fe40008000f00 */
[----:B------:R-:W3:Y:S01]  /*02c0*/  LDG.E.64 R10, desc[UR16][R2.64+-0x18] ;  /* 0xffffe810020a7981 */ /* 0x000ee2000c1e1b00 */
[----:B------:R-:W-:-:S03]  /*02d0*/  IMAD.WIDE R18, R20, 0x8, R18 ;  /* 0x0000000814127825 */ /* 0x000fc600078e0212 */
[----:B------:R-:W2:Y:S01]  /*02e0*/  LDG.E.64 R22, desc[UR16][R22.64] ;  /* 0x0000001016167981 */ /* 0x000ea2000c1e1b00 */
[----:B------:R-:W-:-:S03]  /*02f0*/  IMAD.U32 R17, RZ, RZ, UR21 ;  /* 0x00000015ff117e24 */ /* 0x000fc6000f8e00ff */
[----:B------:R-:W3:Y:S01]  /*0300*/  LDG.E.64 R18, desc[UR16][R18.64] ;  /* 0x0000001012127981 */ /* 0x000ee2000c1e1b00 */
[----:B------:R-:W-:-:S04]  /*0310*/  IMAD.WIDE R16, R20, 0x8, R16 ;  /* 0x0000000814107825 */ /* 0x000fc800078e0210 */
[----:B------:R-:W-:Y:S01]  /*0320*/  HFMA2 R9, -RZ, RZ, 0, 4.76837158203125e-07 ;  /* 0x00000008ff097431 */ /* 0x000fe200000001ff */
[----:B------:R-:W4:Y:S04]  /*0330*/  LDG.E.64 R14, desc[UR16][R2.64+-0x10] ;  /* 0xfffff010020e7981 */ /* 0x000f28000c1e1b00 */
[----:B------:R-:W4:Y:S01]  /*0340*/  LDG.E.64 R16, desc[UR16][R16.64] ;  /* 0x0000001010107981 */ /* 0x000f22000c1e1b00 */
[----:B------:R-:W-:-:S03]  /*0350*/  IMAD.WIDE R8, R20, R9, UR6 ;  /* 0x0000000614087e25 */ /* 0x000fc6000f8e0209 */
[----:B------:R-:W5:Y:S04]  /*0360*/  LDG.E.64 R6, desc[UR16][R2.64+-0x8] ;  /* 0xfffff81002067981 */ /* 0x000f68000c1e1b00 */
[----:B------:R-:W5:Y:S01]  /*0370*/  LDG.E.64 R8, desc[UR16][R8.64] ;  /* 0x0000001008087981 */ /* 0x000f62000c1e1b00 */
[----:B------:R-:W-:-:S05]  /*0380*/  MOV R5, 0x8 ;  /* 0x0000000800057802 */ /* 0x000fca0000000f00 */
[----:B------:R-:W-:-:S06]  /*0390*/  IMAD.WIDE R4, R20, R5, UR8 ;  /* 0x0000000814047e25 */ /* 0x000fcc000f8e0205 */
[----:B------:R-:W5:Y:S01]  /*03a0*/  LDG.E.64 R4, desc[UR16][R4.64] ;  /* 0x0000001004047981 */ /* 0x000f62000c1e1b00 */
[----:B--2---:R-:W-:Y:S01]  /*03b0*/  DFMA R24, R24, R22, R12 ;  /* 0x000000161818722b */ /* 0x004fe2000000000c */
[----:B------:R-:W-:Y:S02]  /*03c0*/  IMAD.MOV.U32 R23, RZ, RZ, 0x8 ;  /* 0x00000008ff177424 */ /* 0x000fe400078e00ff */
[----:B------:R-:W2:Y:S02]  /*03d0*/  LDG.E.64 R12, desc[UR16][R2.64] ;  /* 0x00000010020c7981 */ /* 0x000ea4000c1e1b00 */
[----:B------:R-:W-:-:S03]  /*03e0*/  IMAD.WIDE R22, R20, R23, UR10 ;  /* 0x0000000a14167e25 */ /* 0x000fc6000f8e0217 */
[----:B---3--:R-:W-:Y:S01]  /*03f0*/  DFMA R18, R10, R18, R24 ;  /* 0x000000120a12722b */ /* 0x008fe20000000018 */
[----:B------:R-:W-:Y:S01]  /*0400*/  MOV R25, 0x8 ;  /* 0x0000000800197802 */ /* 0x000fe20000000f00 */
[----:B------:R-:W3:Y:S04]  /*0410*/  LDG.E.64 R10, desc[UR16][R2.64+0x8] ;  /* 0x00000810020a7981 */ /* 0x000ee8000c1e1b00 */
[----:B------:R-:W3:Y:S01]  /*0420*/  LDG.E.64 R22, desc[UR16][R22.64] ;  /* 0x0000001016167981 */ /* 0x000ee2000c1e1b00 */
[C---:B------:R-:W-:Y:S01]  /*0430*/  IMAD.WIDE R24, R20.reuse, R25, UR12 ;  /* 0x0000000c14187e25 */ /* 0x040fe2000f8e0219 */
[----:B----4-:R-:W-:Y:S01]  /*0440*/  DFMA R16, R14, R16, R18 ;  /* 0x000000100e10722b */ /* 0x010fe20000000012 */
[----:B------:R-:W-:Y:S01]  /*0450*/  MOV R19, 0x8 ;  /* 0x0000000800137802 */ /* 0x000fe20000000f00 */
[----:B------:R-:W4:Y:S04]  /*0460*/  LDG.E.64 R14, desc[UR16][R2.64+0x10] ;  /* 0x00001010020e7981 */ /* 0x000f28000c1e1b00 */
[----:B------:R-:W4:Y:S01]  /*0470*/  LDG.E.64 R24, desc[UR16][R24.64] ;  /* 0x0000001018187981 */ /* 0x000f22000c1e1b00 */
[----:B------:R-:W-:Y:S01]  /*0480*/  IMAD.WIDE R18, R20, R19, UR14 ;  /* 0x0000000e14127e25 */ /* 0x000fe2000f8e0213 */
[----:B-----5:R-:W-:-:S02]  /*0490*/  DFMA R8, R6, R8, R16 ;  /* 0x000000080608722b */ /* 0x020fc40000000010 */
[----:B------:R-:W5:Y:S04]  /*04a0*/  LDG.E.64 R6, desc[UR16][R2.64+0x18] ;  /* 0x0000181002067981 */ /* 0x000f68000c1e1b00 */
[----:B------:R-:W5:Y:S01]  /*04b0*/  LDG.E.64 R18, desc[UR16][R18.64] ;  /* 0x0000001012127981 */ /* 0x000f62000c1e1b00 */
[----:B------:R-:W-:-:S04]  /*04c0*/  UIADD3 UR4, UPT, UPT, UR4, 0x8, URZ ;  /* 0x0000000804047890 */ /* 0x000fc8000fffe0ff */
[----:B------:R-:W-:Y:S01]  /*04d0*/  UISETP.NE.AND UP0, UPT, UR4, URZ, UPT ;  /* 0x000000ff0400728c */ /* 0x000fe2000bf05270 */
[----:B--2---:R-:W-:-:S08]  /*04e0*/  DFMA R4, R12, R4, R8 ;  /* 0x000000040c04722b */ /* 0x004fd00000000008 */
[----:B---3--:R-:W-:-:S08]  /*04f0*/  DFMA R4, R10, R22, R4 ;  /* 0x000000160a04722b */ /* 0x008fd00000000004 */
[----:B----4-:R-:W-:Y:S01]  /*0500*/  DFMA R4, R14, R24, R4 ;  /* 0x000000180e04722b */ /* 0x010fe20000000004 */
[----:B------:R-:W-:-:S07]  /*0510*/  IADD3 R8, P0, PT, R2, 0x40, RZ ;  /* 0x0000004002087810 */ /* 0x000fce0007f1e0ff */
[----:B-----5:R-:W-:Y:S01]  /*0520*/  DFMA R12, R6, R18, R4 ;  /* 0x00000012060c722b */ /* 0x020fe20000000004 */
[----:B------:R-:W-:Y:S01]  /*0530*/  IMAD.U32 R5, RZ, RZ, UR18 ;  /* 0x00000012ff057e24 */ /* 0x000fe2000f8e00ff */
[----:B------:R-:W-:-:S04]  /*0540*/  IADD3.X R9, PT, PT, RZ, R3, RZ, P0, !PT ;  /* 0x00000003ff097210 */ /* 0x000fc800007fe4ff */
[----:B------:R-:W-:Y:S01]  /*0550*/  LEA R20, R5, R20, 0x3 ;  /* 0x0000001405147211 */ /* 0x000fe200078e18ff */
[----:B------:R-:W-:Y:S06]  /*0560*/  BRA.U UP0, `(.L_x_1) ;  /* 0xfffffffd002c7547 */ /* 0x000fec000b83ffff */
[----:B------:R-:W-:-:S12]  /*0570*/  ULOP3.LUT UR4, UR18, 0x7ffffff8, URZ, 0xc0, !UPT ;  /* 0x7ffffff812047892 */ /* 0x000fd8000f8ec0ff */
.L_x_0:
[----:B------:R-:W-:-:S04]  /*0580*/  ULOP3.LUT UR6, UR18, 0x7, URZ, 0xc0, !UPT ;  /* 0x0000000712067892 */ /* 0x000fc8000f8ec0ff */
[----:B------:R-:W-:-:S09]  /*0590*/  UISETP.NE.AND UP0, UPT, UR6, URZ, UPT ;  /* 0x000000ff0600728c */ /* 0x000fd2000bf05270 */
[----:B------:R-:W-:Y:S05]  /*05a0*/  BRA.U !UP0, `(.L_x_2) ;  /* 0x0000000508387547 */ /* 0x000fea000b800000 */
[----:B------:R-:W-:Y:S02]  /*05b0*/  UISETP.GE.U32.AND UP0, UPT, UR6, 0x4, UPT ;  /* 0x000000040600788c */ /* 0x000fe4000bf06070 */
[----:B------:R-:W-:-:S04]  /*05c0*/  ULOP3.LUT UR5, UR18, 0x3, URZ, 0xc0, !UPT ;  /* 0x0000000312057892 */ /* 0x000fc8000f8ec0ff */
[----:B------:R-:W-:-:S03]  /*05d0*/  UISETP.NE.AND UP1, UPT, UR5, URZ, UPT ;  /* 0x000000ff0500728c */ /* 0x000fc6000bf25270 */
[----:B------:R-:W-:Y:S08]  /*05e0*/  BRA.U !UP0, `(.L_x_3) ;  /* 0x00000001087c7547 */ /* 0x000ff0000b800000 */
[----:B------:R-:W1:Y:S01]  /*05f0*/  LDC.64 R10, c[0x0][0x380] ;  /* 0x0000e000ff0a7b82 */ /* 0x000e620000000a00 */
[----:B------:R-:W2:Y:S01]  /*0600*/  LDCU.64 UR6, c[0x0][0x380] ;  /* 0x00007000ff0677ac */ /* 0x000ea20008000a00 */
[----:B------:R-:W-:Y:S01]  /*0610*/  IMAD.U32 R5, RZ, RZ, UR4 ;  /* 0x00000004ff057e24 */ /* 0x000fe2000f8e00ff */
[C---:B------:R-:W-:Y:S01]  /*0620*/  IADD3 R3, PT, PT, R21.reuse, UR4, RZ ;  /* 0x0000000415037c10 */ /* 0x040fe2000fffe0ff */
[----:B------:R-:W-:Y:S01]  /*0630*/  IMAD.U32 R23, RZ, RZ, UR18 ;  /* 0x00000012ff177e24 */ /* 0x000fe2000f8e00ff */
[----:B------:R-:W-:Y:S01]  /*0640*/  IADD3 R2, P0, PT, R21, UR4, RZ ;  /* 0x0000000415027c10 */ /* 0x000fe2000ff1e0ff */
[----:B------:R-:W-:Y:S02]  /*0650*/  IMAD R5, R5, UR18, R0 ;  /* 0x0000001205057c24 */ /* 0x000fe4000f8e0200 */
[----:B------:R-:W3:Y:S01]  /*0660*/  LDC.64 R18, c[0x0][0x388] ;  /* 0x0000e200ff127b82 */ /* 0x000ee20000000a00 */
[----:B------:R-:W-:Y:S01]  /*0670*/  MOV R25, UR18 ;  /* 0x0000001200197c02 */ /* 0x000fe20008000f00 */
[----:B-1----:R-:W-:Y:S01]  /*0680*/  IMAD.WIDE.U32 R10, R3, 0x8, R10 ;  /* 0x00000008030a7825 */ /* 0x002fe200078e000a */
[----:B------:R-:W-:-:S02]  /*0690*/  IADD3.X R3, PT, PT, RZ, RZ, RZ, P0, !PT ;  /* 0x000000ffff037210 */ /* 0x000fc400007fe4ff */
[----:B--2---:R-:W-:-:S03]  /*06a0*/  LEA R16, P0, R2, UR6, 0x3 ;  /* 0x0000000602107c11 */ /* 0x004fc6000f8018ff */
[----:B0-----:R-:W2:Y:S01]  /*06b0*/  LDG.E.64 R10, desc[UR16][R10.64] ;  /* 0x000000100a0a7981 */ /* 0x001ea2000c1e1b00 */
[----:B---3--:R-:W-:Y:S01]  /*06c0*/  IMAD.WIDE R18, R5, 0x8, R18 ;  /* 0x0000000805127825 */ /* 0x008fe200078e0212 */
[----:B------:R-:W-:-:S04]  /*06d0*/  LEA.HI.X R17, R2, UR7, R3, 0x3, P0 ;  /* 0x0000000702117c11 */ /* 0x000fc800080f1c03 */
[----:B------:R-:W2:Y:S01]  /*06e0*/  LDG.E.64 R14, desc[UR16][R18.64] ;  /* 0x00000010120e7981 */ /* 0x000ea2000c1e1b00 */
[----:B------:R-:W-:-:S03]  /*06f0*/  IMAD.WIDE R22, R23, 0x8, R18 ;  /* 0x0000000817167825 */ /* 0x000fc600078e0212 */
[----:B------:R-:W3:Y:S04]  /*0700*/  LDG.E.64 R6, desc[UR16][R16.64+0x8] ;  /* 0x0000081010067981 */ /* 0x000ee8000c1e1b00 */
[----:B------:R-:W3:Y:S01]  /*0710*/  LDG.E.64 R8, desc[UR16][R22.64] ;  /* 0x0000001016087981 */ /* 0x000ee2000c1e1b00 */
[----:B------:R-:W-:Y:S01]  /*0720*/  IMAD.WIDE R24, R25, 0x8, R22 ;  /* 0x0000000819187825 */ /* 0x000fe200078e0216 */
[----:B------:R-:W-:Y:S02]  /*0730*/  MOV R27, UR18 ;  /* 0x00000012001b7c02 */ /* 0x000fe40008000f00 */
[----:B------:R-:W4:Y:S04]  /*0740*/  LDG.E.64 R2, desc[UR16][R16.64+0x10] ;  /* 0x0000101010027981 */ /* 0x000f28000c1e1b00 */
[----:B------:R-:W4:Y:S01]  /*0750*/  LDG.E.64 R4, desc[UR16][R24.64] ;  /* 0x0000001018047981 */ /* 0x000f22000c1e1b00 */
[----:B------:R-:W-:-:S03]  /*0760*/  IMAD.WIDE R26, R27, 0x8, R24 ;  /* 0x000000081b1a7825 */ /* 0x000fc600078e0218 */
[----:B------:R-:W5:Y:S04]  /*0770*/  LDG.E.64 R18, desc[UR16][R16.64+0x18] ;  /* 0x0000181010127981 */ /* 0x000f68000c1e1b00 */
[----:B------:R-:W5:Y:S01]  /*0780*/  LDG.E.64 R26, desc[UR16][R26.64] ;  /* 0x000000101a1a7981 */ /* 0x000f62000c1e1b00 */
[----:B------:R-:W-:Y:S01]  /*0790*/  UIADD3 UR4, UPT, UPT, UR4, 0x4, URZ ;  /* 0x0000000404047890 */ /* 0x000fe2000fffe0ff */
[----:B--2---:R-:W-:-:S08]  /*07a0*/  DFMA R10, R10, R14, R12 ;  /* 0x0000000e0a0a722b */ /* 0x004fd0000000000c */
[----:B---3--:R-:W-:-:S08]  /*07b0*/  DFMA R6, R6, R8, R10 ;  /* 0x000000080606722b */ /* 0x008fd0000000000a */
[----:B----4-:R-:W-:-:S08]  /*07c0*/  DFMA R2, R2, R4, R6 ;  /* 0x000000040202722b */ /* 0x010fd00000000006 */
[----:B-----5:R-:W-:-:S11]  /*07d0*/  DFMA R12, R18, R26, R2 ;  /* 0x0000001a120c722b */ /* 0x020fd60000000002 */
.L_x_3:
[----:B------:R-:W-:Y:S05]  /*07e0*/  BRA.U !UP1, `(.L_x_2) ;  /* 0x0000000109a87547 */ /* 0x000fea000b800000 */
[----:B------:R-:W-:Y:S01]  /*07f0*/  UISETP.NE.AND UP0, UPT, UR5, 0x1, UPT ;  /* 0x000000010500788c */ /* 0x000fe2000bf05270 */
[----:B------:R-:W-:Y:S01]  /*0800*/  IMAD.U32 R9, RZ, RZ, UR4 ;  /* 0x00000004ff097e24 */ /* 0x000fe2000f8e00ff */
[----:B------:R-:W-:Y:S02]  /*0810*/  ULOP3.LUT UR5, UR18, 0x1, URZ, 0xc0, !UPT ;  /* 0x0000000112057892 */ /* 0x000fe4000f8ec0ff */
[----:B------:R-:W-:Y:S02]  /*0820*/  MOV R11, UR18 ;  /* 0x00000012000b7c02 */ /* 0x000fe40008000f00 */
[----:B------:R-:W-:Y:S01]  /*0830*/  PLOP3.LUT P1, PT, PT, PT, UP0, 0x80, 0x8 ;  /* 0x000000000008781c */ /* 0x000fe20003f2f008 */
[----:B------:R-:W-:-:S04]  /*0840*/  UISETP.NE.U32.AND UP1, UPT, UR5, 0x1, UPT ;  /* 0x000000010500788c */ /* 0x000fc8000bf25070 */
[----:B------:R-:W1:Y:S02]  /*0850*/  @UP0 LDCU.128 UR8, c[0x0][0x380] ;  /* 0x00007000ff0807ac */ /* 0x000e640008000c00 */
[----:B------:R-:W-:Y:S01]  /*0860*/  PLOP3.LUT P0, PT, PT, PT, UP1, 0x80, 0x8 ;  /* 0x000000000008781c */ /* 0x000fe20003f0f018 */
[----:B------:R-:W2:Y:S05]  /*0870*/  @UP0 LDCU.64 UR6, c[0x0][0x380] ;  /* 0x00007000ff0607ac */ /* 0x000eaa0008000a00 */
[C---:B------:R-:W-:Y:S01]  /*0880*/  @P1 IADD3 R7, PT, PT, R21.reuse, UR4, RZ ;  /* 0x0000000415071c10 */ /* 0x040fe2000fffe0ff */
[----:B------:R-:W3:Y:S01]  /*0890*/  @!UP1 LDCU.128 UR12, c[0x0][0x380] ;  /* 0x00007000ff0c97ac */ /* 0x000ee20008000c00 */
[----:B------:R-:W-:Y:S01]  /*08a0*/  @P1 IADD3 R6, P2, PT, R21, UR4, RZ ;  /* 0x0000000415061c10 */ /* 0x000fe2000ff5e0ff */
[----:B------:R-:W-:Y:S01]  /*08b0*/  @P1 IMAD R9, R9, UR18, R0 ;  /* 0x0000001209091c24 */ /* 0x000fe2000f8e0200 */
[----:B------:R-:W-:Y:S01]  /*08c0*/  @UP0 UIADD3 UR4, UPT, UPT, UR4, 0x2, URZ ;  /* 0x0000000204040890 */ /* 0x000fe2000fffe0ff */
[----:B-1----:R-:W-:Y:S01]  /*08d0*/  MOV R2, UR8 ;  /* 0x0000000800027c02 */ /* 0x002fe20008000f00 */
[----:B------:R-:W-:Y:S01]  /*08e0*/  IMAD.U32 R3, RZ, RZ, UR9 ;  /* 0x00000009ff037e24 */ /* 0x000fe2000f8e00ff */
[----:B------:R-:W-:-:S02]  /*08f0*/  MOV R4, UR10 ;  /* 0x0000000a00047c02 */ /* 0x000fc40008000f00 */
[----:B------:R-:W-:Y:S01]  /*0900*/  MOV R5, UR11 ;  /* 0x0000000b00057c02 */ /* 0x000fe20008000f00 */
[----:B------:R-:W-:-:S04]  /*0910*/  @P1 IMAD.WIDE.U32 R2, R7, 0x8, R2 ;  /* 0x0000000807021825 */ /* 0x000fc800078e0002 */
[----:B------:R-:W-:Y:S01]  /*0920*/  @P1 IMAD.WIDE R4, R9, 0x8, R4 ;  /* 0x0000000809041825 */ /* 0x000fe200078e0204 */
[----:B------:R-:W-:Y:S01]  /*0930*/  MOV R19, UR4 ;  /* 0x0000000400137c02 */ /* 0x000fe20008000f00 */
[----:B0-----:R-:W4:Y:S02]  /*0940*/  @P1 LDG.E.64 R2, desc[UR16][R2.64] ;  /* 0x0000001002021981 */ /* 0x001f24000c1e1b00 */
[----:B------:R-:W-:Y:S01]  /*0950*/  @P1 IMAD.X R7, RZ, RZ, RZ, P2 ;  /* 0x000000ffff071224 */ /* 0x000fe200010e06ff */
[----:B--2---:R-:W-:-:S04]  /*0960*/  @P1 LEA R8, P2, R6, UR6, 0x3 ;  /* 0x0000000606081c11 */ /* 0x004fc8000f8418ff */
[----:B------:R-:W-:Y:S01]  /*0970*/  @P1 LEA.HI.X R9, R6, UR7, R7, 0x3, P2 ;  /* 0x0000000706091c11 */ /* 0x000fe200090f1c07 */
[----:B------:R-:W-:Y:S02]  /*0980*/  @P1 IMAD.WIDE R6, R11, 0x8, R4 ;  /* 0x000000080b061825 */ /* 0x000fe400078e0204 */
[----:B------:R-:W4:Y:S01]  /*0990*/  @P1 LDG.E.64 R4, desc[UR16][R4.64] ;  /* 0x0000001004041981 */ /* 0x000f22000c1e1b00 */
[----:B---3--:R-:W-:Y:S01]  /*09a0*/  MOV R14, UR12 ;  /* 0x0000000c000e7c02 */ /* 0x008fe20008000f00 */
[----:B------:R-:W-:Y:S01]  /*09b0*/  IMAD.U32 R15, RZ, RZ, UR13 ;  /* 0x0000000dff0f7e24 */ /* 0x000fe2000f8e00ff */
[----:B------:R-:W-:Y:S01]  /*09c0*/  MOV R10, UR14 ;  /* 0x0000000e000a7c02 */ /* 0x000fe20008000f00 */
[----:B------:R-:W-:Y:S01]  /*09d0*/  IMAD.U32 R11, RZ, RZ, UR15 ;  /* 0x0000000fff0b7e24 */ /* 0x000fe2000f8e00ff */
[----:B------:R-:W-:Y:S01]  /*09e0*/  @!P0 IADD3 R17, PT, PT, R21, UR4, RZ ;  /* 0x0000000415118c10 */ /* 0x000fe2000fffe0ff */
[----:B------:R-:W-:Y:S01]  /*09f0*/  @!P0 IMAD R19, R19, UR18, R0 ;  /* 0x0000001213138c24 */ /* 0x000fe2000f8e0200 */
[----:B------:R-:W2:Y:S04]  /*0a00*/  @P1 LDG.E.64 R6, desc[UR16][R6.64] ;  /* 0x0000001006061981 */ /* 0x000ea8000c1e1b00 */
[----:B------:R-:W2:Y:S01]  /*0a10*/  @P1 LDG.E.64 R8, desc[UR16][R8.64+0x8] ;  /* 0x0000081008081981 */ /* 0x000ea2000c1e1b00 */
[----:B------:R-:W-:-:S04]  /*0a20*/  @!P0 IMAD.WIDE.U32 R14, R17, 0x8, R14 ;  /* 0x00000008110e8825 */ /* 0x000fc800078e000e */
[----:B------:R-:W-:Y:S02]  /*0a30*/  @!P0 IMAD.WIDE R10, R19, 0x8, R10 ;  /* 0x00000008130a8825 */ /* 0x000fe400078e020a */
[----:B------:R-:W3:Y:S04]  /*0a40*/  @!P0 LDG.E.64 R14, desc[UR16][R14.64] ;  /* 0x000000100e0e8981 */ /* 0x000ee8000c1e1b00 */
[----:B------:R-:W3:Y:S01]  /*0a50*/  @!P0 LDG.E.64 R10, desc[UR16][R10.64] ;  /* 0x000000100a0a8981 */ /* 0x000ee2000c1e1b00 */
[----:B----4-:R-:W-:-:S08]  /*0a60*/  @P1 DFMA R2, R2, R4, R12 ;  /* 0x000000040202122b */ /* 0x010fd0000000000c */
[----:B--2---:R-:W-:-:S08]  /*0a70*/  @P1 DFMA R12, R8, R6, R2 ;  /* 0x00000006080c122b */ /* 0x004fd00000000002 */
[----:B---3--:R-:W-:-:S11]  /*0a80*/  @!P0 DFMA R12, R14, R10, R12 ;  /* 0x0000000a0e0c822b */ /* 0x008fd6000000000c */
.L_x_2:
[----:B------:R-:W1:Y:S01]  /*0a90*/  LDC.64 R2, c[0x0][0x390] ;  /* 0x0000e400ff027b82 */ /* 0x000e620000000a00 */
[----:B------:R-:W-:-:S05]  /*0aa0*/  IADD3 R21, PT, PT, R0, R21, RZ ;  /* 0x0000001500157210 */ /* 0x000fca0007ffe0ff */
[----:B-1----:R-:W-:-:S05]  /*0ab0*/  IMAD.WIDE R2, R21, 0x8, R2 ;  /* 0x0000000815027825 */ /* 0x002fca00078e0202 */
[----:B0-----:R-:W-:Y:S01]  /*0ac0*/  STG.E.64 desc[UR16][R2.64], R12 ;  /* 0x0000000c02007986 */ /* 0x001fe2000c101b10 */
[----:B------:R-:W-:Y:S05]  /*0ad0*/  EXIT ;  /* 0x000000000000794d */ /* 0x000fea0003800000 */
.L_x_4:
[----:B------:R-:W-:-:S00]  /*0ae0*/  BRA `(.L_x_4) ;  /* 0xfffffffc00fc7947 */ /* 0x000fc0000383ffff */
[----:B------:R-:W-:-:S00]  /*0af0*/  NOP ;  /* 0x0000000000007918 */ /* 0x000fc00000000000 */
        /* <DEDUP_REMOVED lines=8> */
.L_x_15:


//--------------------- .text.matrixMulFloat      --------------------------
	.section	.text.matrixMulFloat,"ax",@progbits
	.align	128
        .global         matrixMulFloat
        .type           matrixMulFloat,@function
        .size           matrixMulFloat,(.L_x_16 - matrixMulFloat)
        .other          matrixMulFloat,@"STO_CUDA_ENTRY STV_DEFAULT"
matrixMulFloat:
.text.matrixMulFloat:
        /* <DEDUP_REMOVED lines=13> */
[----:B------:R-:W-:Y:S01]  /*00d0*/  UISETP.GE.U32.AND UP0, UPT, UR20, 0x8, UPT ;  /* 0x000000081400788c */ /* 0x000fe2000bf06070 */
[----:B------:R-:W-:Y:S02]  /*00e0*/  HFMA2 R12, -RZ, RZ, 0, 0 ;  /* 0x00000000ff0c7431 */ /* 0x000fe400000001ff */
[----:B------:R-:W-:Y:S01]  /*00f0*/  IMAD R13, R13, UR20, RZ ;  /* 0x000000140d0d7c24 */ /* 0x000fe2000f8e02ff */
[----:B------:R-:W-:Y:S01]  /*0100*/  UMOV UR4, URZ ;  /* 0x000000ff00047c82 */ /* 0x000fe20008000000 */
[----:B------:R-:W0:Y:S04]  /*0110*/  LDCU.64 UR18, c[0x0][0x358] ;  /* 0x00006b00ff1277ac */ /* 0x000e280008000a00 */
[----:B------:R-:W-:Y:S05]  /*0120*/  BRA.U !UP0, `(.L_x_5) ;  /* 0x0000000508047547 */ /* 0x000fea000b800000 */
[----:B------:R-:W1:Y:S01]  /*0130*/  LDCU.128 UR24, c[0x0][0x380] ;  /* 0x00007000ff1877ac */ /* 0x000e620008000c00 */
[----:B------:R-:W-:Y:S02]  /*0140*/  MOV R12, RZ ;  /* 0x000000ff000c7202 */ /* 0x000fe40000000f00 */
[----:B------:R-:W-:Y:S01]  /*0150*/  MOV R14, R0 ;  /* 0x00000000000e7202 */ /* 0x000fe20000000f00 */
[----:B------:R-:W-:-:S04]  /*0160*/  ULOP3.LUT UR4, UR20, 0x7ffffff8, URZ, 0xc0, !UPT ;  /* 0x7ffffff814047892 */ /* 0x000fc8000f8ec0ff */
[----:B------:R-:W-:Y:S01]  /*0170*/  UIADD3 UR5, UPT, UPT, -UR4, URZ, URZ ;  /* 0x000000ff04057290 */ /* 0x000fe2000fffe1ff */
[----:B-1----:R-:W-:Y:S01]  /*0180*/  MOV R2, UR24 ;  /* 0x0000001800027c02 */ /* 0x002fe20008000f00 */
[----:B------:R-:W-:Y:S01]  /*0190*/  UIMAD.WIDE UR6, UR20, 0x8, UR26 ;  /* 0x00000008140678a5 */ /* 0x000fe2000f8e021a */
[----:B------:R-:W-:Y:S01]  /*01a0*/  MOV R3, UR25 ;  /* 0x0000001900037c02 */ /* 0x000fe20008000f00 */
        /* <DEDUP_REMOVED lines=8> */
.L_x_6:
[----:B------:R-:W-:Y:S01]  /*0230*/  UIMAD.WIDE UR22, UR20, 0x4, UR26 ;  /* 0x00000004141678a5 */ /* 0x000fe2000f8e021a */
[----:B------:R-:W-:Y:S02]  /*0240*/  IMAD.MOV.U32 R23, RZ, RZ, 0x4 ;  /* 0x00000004ff177424 */ /* 0x000fe400078e00ff */
[----:B------:R-:W-:Y:S01]  /*0250*/  HFMA2 R11, -RZ, RZ, 0, 2.384185791015625e-07 ;  /* 0x00000004ff0b7431 */ /* 0x000fe200000001ff */
[----:B------:R-:W-:Y:S01]  /*0260*/  MOV R25, 0x4 ;  /* 0x0000000400197802 */ /* 0x000fe20000000f00 */
[----:B0-----:R-:W2:Y:S01]  /*0270*/  LDG.E R21, desc[UR18][R2.64+-0x10] ;  /* 0xfffff01202157981 */ /* 0x001ea2000c1e1900 */
[C---:B------:R-:W-:Y:S01]  /*0280*/  IMAD.WIDE R22, R14.reuse, R23, UR26 ;  /* 0x0000001a0e167e25 */ /* 0x040fe2000f8e0217 */
[----:B------:R-:W-:Y:S02]  /*0290*/  MOV R8, UR22 ;  /* 0x0000001600087c02 */ /* 0x000fe40008000f00 */
[----:B------:R-:W-:Y:S01]  /*02a0*/  MOV R9, UR23 ;  /* 0x0000001700097c02 */ /* 0x000fe20008000f00 */
[----:B------:R-:W3:Y:S02]  /*02b0*/  LDG.E R19, desc[UR18][R2.64+-0xc] ;  /* 0xfffff41202137981 */ /* 0x000ee4000c1e1900 */
[----:B------:R-:W-:-:S02]  /*02c0*/  IMAD.WIDE R8, R14, 0x4, R8 ;  /* 0x000000040e087825 */ /* 0x000fc400078e0208 */
[----:B------:R-:W2:Y:S01]  /*02d0*/  LDG.E R22, desc[UR18][R22.64] ;  /* 0x0000001216167981 */ /* 0x000ea2000c1e1900 */
[----:B------:R-:W-:Y:S01]  /*02e0*/  MOV R5, 0x4 ;  /* 0x0000000400057802 */ /* 0x000fe20000000f00 */
[C---:B------:R-:W-:Y:S02]  /*02f0*/  IMAD.WIDE R24, R14.reuse, R25, UR6 ;  /* 0x000000060e187e25 */ /* 0x040fe4000f8e0219 */
[----:B------:R0:W3:Y:S02]  /*0300*/  LDG.E R20, desc[UR18][R8.64] ;  /* 0x0000001208147981 */ /* 0x0000e4000c1e1900 */
[----:B------:R-:W-:Y:S02]  /*0310*/  IMAD.WIDE R10, R14, R11, UR8 ;  /* 0x000000080e0a7e25 */ /* 0x000fe4000f8e020b */
[----:B------:R-:W4:Y:S04]  /*0320*/  LDG.E R18, desc[UR18][R24.64] ;  /* 0x0000001218127981 */ /* 0x000f28000c1e1900 */
[----:B------:R-:W4:Y:S01]  /*0330*/  LDG.E R17, desc[UR18][R2.64+-0x8] ;  /* 0xfffff81202117981 */ /* 0x000f22000c1e1900 */
[----:B0-----:R-:W-:-:S02]  /*0340*/  HFMA2 R9, -RZ, RZ, 0, 2.384185791015625e-07 ;  /* 0x00000004ff097431 */ /* 0x001fc400000001ff */
[----:B------:R-:W-:Y:S01]  /*0350*/  IMAD.MOV.U32 R7, RZ, RZ, 0x4 ;  /* 0x00000004ff077424 */ /* 0x000fe200078e00ff */
[----:B------:R0:W5:Y:S01]  /*0360*/  LDG.E R16, desc[UR18][R10.64] ;  /* 0x000000120a107981 */ /* 0x000162000c1e1900 */
[----:B------:R-:W-:-:S03]  /*0370*/  IMAD.WIDE R4, R14, R5, UR10 ;  /* 0x0000000a0e047e25 */ /* 0x000fc6000f8e0205 */
[----:B------:R-:W5:Y:S01]  /*0380*/  LDG.E R15, desc[UR18][R2.64+-0x4] ;  /* 0xfffffc12020f7981 */ /* 0x000f62000c1e1900 */
[C---:B------:R-:W-:Y:S01]  /*0390*/  IMAD.WIDE R6, R14.reuse, R7, UR12 ;  /* 0x0000000c0e067e25 */ /* 0x040fe2000f8e0207 */
[----:B------:R-:W-:Y:S02]  /*03a0*/  MOV R27, 0x4 ;  /* 0x00000004001b7802 */ /* 0x000fe40000000f00 */
[----:B------:R1:W5:Y:S01]  /*03b0*/  LDG.E R4, desc[UR18][R4.64] ;  /* 0x0000001204047981 */ /* 0x000362000c1e1900 */
[----:B------:R-:W-:-:S03]  /*03c0*/  IMAD.WIDE R8, R14, R9, UR14 ;  /* 0x0000000e0e087e25 */ /* 0x000fc6000f8e0209 */
[----:B------:R-:W5:Y:S01]  /*03d0*/  LDG.E R23, desc[UR18][R2.64] ;  /* 0x0000001202177981 */ /* 0x000f62000c1e1900 */
[----:B0-----:R-:W-:-:S03]  /*03e0*/  IMAD.WIDE R10, R14, R27, UR16 ;  /* 0x000000100e0a7e25 */ /* 0x001fc6000f8e021b */
[----:B------:R-:W5:Y:S04]  /*03f0*/  LDG.E R7, desc[UR18][R6.64] ;  /* 0x0000001206077981 */ /* 0x000f68000c1e1900 */
[----:B------:R-:W5:Y:S04]  /*0400*/  LDG.E R24, desc[UR18][R2.64+0x4] ;  /* 0x0000041202187981 */ /* 0x000f68000c1e1900 */
[----:B------:R-:W5:Y:S04]  /*0410*/  LDG.E R8, desc[UR18][R8.64] ;  /* 0x0000001208087981 */ /* 0x000f68000c1e1900 */
[----:B------:R-:W5:Y:S04]  /*0420*/  LDG.E R25, desc[UR18][R2.64+0x8] ;  /* 0x0000081202197981 */ /* 0x000f68000c1e1900 */
[----:B------:R-:W5:Y:S04]  /*0430*/  LDG.E R10, desc[UR18][R10.64] ;  /* 0x000000120a0a7981 */ /* 0x000f68000c1e1900 */
[----:B------:R0:W5:Y:S01]  /*0440*/  LDG.E R27, desc[UR18][R2.64+0xc] ;  /* 0x00000c12021b7981 */ /* 0x000162000c1e1900 */
[----:B------:R-:W-:-:S04]  /*0450*/  UIADD3 UR5, UPT, UPT, UR5, 0x8, URZ ;  /* 0x0000000805057890 */ /* 0x000fc8000fffe0ff */
[----:B------:R-:W-:Y:S01]  /*0460*/  UISETP.NE.AND UP0, UPT, UR5, URZ, UPT ;  /* 0x000000ff0500728c */ /* 0x000fe2000bf05270 */
[----:B-1----:R-:W-:Y:S02]  /*0470*/  MOV R5, UR20 ;  /* 0x0000001400057c02 */ /* 0x002fe40008000f00 */
[----:B0-----:R-:W-:Y:S02]  /*0480*/  IADD3 R2, P0, PT, R2, 0x20, RZ ;  /* 0x0000002002027810 */ /* 0x001fe40007f1e0ff */
[----:B------:R-:W-:Y:S02]  /*0490*/  LEA R14, R5, R14, 0x3 ;  /* 0x0000000e050e7211 */ /* 0x000fe400078e18ff */
[----:B------:R-:W-:Y:S01]  /*04a0*/  IADD3.X R3, PT, PT, RZ, R3, RZ, P0, !PT ;  /* 0x00000003ff037210 */ /* 0x000fe200007fe4ff */
[----:B--2---:R-:W-:-:S04]  /*04b0*/  FFMA R22, R21, R22, R12 ;  /* 0x0000001615167223 */ /* 0x004fc8000000000c */
[----:B---3--:R-:W-:-:S04]  /*04c0*/  FFMA R20, R19, R20, R22 ;  /* 0x0000001413147223 */ /* 0x008fc80000000016 */
[----:B----4-:R-:W-:-:S04]  /*04d0*/  FFMA R18, R17, R18, R20 ;  /* 0x0000001211127223 */ /* 0x010fc80000000014 */
[----:B-----5:R-:W-:-:S04]  /*04e0*/  FFMA R16, R15, R16, R18 ;  /* 0x000000100f107223 */ /* 0x020fc80000000012 */
[----:B------:R-:W-:-:S04]  /*04f0*/  FFMA R23, R23, R4, R16 ;  /* 0x0000000417177223 */ /* 0x000fc80000000010 */
[----:B------:R-:W-:-:S04]  /*0500*/  FFMA R24, R24, R7, R23 ;  /* 0x0000000718187223 */ /* 0x000fc80000000017 */
[----:B------:R-:W-:-:S04]  /*0510*/  FFMA R8, R25, R8, R24 ;  /* 0x0000000819087223 */ /* 0x000fc80000000018 */
[----:B------:R-:W-:Y:S01]  /*0520*/  FFMA R12, R27, R10, R8 ;  /* 0x0000000a1b0c7223 */ /* 0x000fe20000000008 */
[----:B------:R-:W-:Y:S06]  /*0530*/  BRA.U UP0, `(.L_x_6) ;  /* 0xfffffffd003c7547 */ /* 0x000fec000b83ffff */
.L_x_5:
        /* <DEDUP_REMOVED lines=10> */
[C---:B------:R-:W-:Y:S02]  /*05e0*/  IADD3 R3, PT, PT, R13.reuse, UR4, RZ ;  /* 0x000000040d037c10 */ /* 0x040fe4000fffe0ff */
[----:B------:R-:W-:Y:S01]  /*05f0*/  IADD3 R10, P0, PT, R13, UR4, RZ ;  /* 0x000000040d0a7c10 */ /* 0x000fe2000ff1e0ff */
[----:B------:R-:W-:Y:S01]  /*0600*/  IMAD R9, R9, UR20, R0 ;  /* 0x0000001409097c24 */ /* 0x000fe2000f8e0200 */
[----:B------:R-:W-:Y:S01]  /*0610*/  MOV R11, UR20 ;  /* 0x00000014000b7c02 */ /* 0x000fe20008000f00 */
[----:B------:R-:W3:Y:S01]  /*0620*/  LDC.64 R4, c[0x0][0x380] ;  /* 0x0000e000ff047b82 */ /* 0x000ee20000000a00 */
[----:B------:R-:W-:Y:S01]  /*0630*/  MOV R15, UR20 ;  /* 0x00000014000f7c02 */ /* 0x000fe20008000f00 */
[----:B-1----:R-:W-:Y:S01]  /*0640*/  IMAD.WIDE R6, R9, 0x4, R6 ;  /* 0x0000000409067825 */ /* 0x002fe200078e0206 */
[----:B------:R-:W-:-:S05]  /*0650*/  MOV R9, UR20 ;  /* 0x0000001400097c02 */ /* 0x000fca0008000f00 */
[----:B------:R-:W-:Y:S02]  /*0660*/  IMAD.WIDE R8, R9, 0x4, R6 ;  /* 0x0000000409087825 */ /* 0x000fe400078e0206 */
[----:B0-----:R-:W4:Y:S02]  /*0670*/  LDG.E R6, desc[UR18][R6.64] ;  /* 0x0000001206067981 */ /* 0x001f24000c1e1900 */
[----:B---3--:R-:W-:Y:S01]  /*0680*/  IMAD.WIDE.U32 R4, R3, 0x4, R4 ;  /* 0x0000000403047825 */ /* 0x008fe200078e0004 */
[----:B------:R-:W-:Y:S01]  /*0690*/  IADD3.X R3, PT, PT, RZ, RZ, RZ, P0, !PT ;  /* 0x000000ffff037210 */ /* 0x000fe200007fe4ff */
[----:B------:R-:W3:Y:S01]  /*06a0*/  LDG.E R17, desc[UR18][R8.64] ;  /* 0x0000001208117981 */ /* 0x000ee2000c1e1900 */
[----:B--2---:R-:W-:-:S03]  /*06b0*/  LEA R2, P0, R10, UR6, 0x2 ;  /* 0x000000060a027c11 */ /* 0x004fc6000f8010ff */
[----:B------:R-:W4:Y:S01]  /*06c0*/  LDG.E R5, desc[UR18][R4.64] ;  /* 0x0000001204057981 */ /* 0x000f22000c1e1900 */
[----:B------:R-:W-:Y:S01]  /*06d0*/  LEA.HI.X R3, R10, UR7, R3, 0x2, P0 ;  /* 0x000000070a037c11 */ /* 0x000fe200080f1403 */
[----:B------:R-:W-:-:S04]  /*06e0*/  IMAD.WIDE R10, R11, 0x4, R8 ;  /* 0x000000040b0a7825 */ /* 0x000fc800078e0208 */
[----:B------:R-:W3:Y:S01]  /*06f0*/  LDG.E R16, desc[UR18][R2.64+0x4] ;  /* 0x0000041202107981 */ /* 0x000ee2000c1e1900 */
[----:B------:R-:W-:-:S03]  /*0700*/  IMAD.WIDE R14, R15, 0x4, R10 ;  /* 0x000000040f0e7825 */ /* 0x000fc600078e020a */
[----:B------:R-:W2:Y:S04]  /*0710*/  LDG.E R19, desc[UR18][R10.64] ;  /* 0x000000120a137981 */ /* 0x000ea8000c1e1900 */
[----:B------:R-:W2:Y:S04]  /*0720*/  LDG.E R18, desc[UR18][R2.64+0x8] ;  /* 0x0000081202127981 */ /* 0x000ea8000c1e1900 */
[----:B------:R-:W5:Y:S04]  /*0730*/  LDG.E R20, desc[UR18][R2.64+0xc] ;  /* 0x00000c1202147981 */ /* 0x000f68000c1e1900 */
[----:B------:R-:W5:Y:S01]  /*0740*/  LDG.E R14, desc[UR18][R14.64] ;  /* 0x000000120e0e7981 */ /* 0x000f62000c1e1900 */
[----:B------:R-:W-:Y:S01]  /*0750*/  UIADD3 UR4, UPT, UPT, UR4, 0x4, URZ ;  /* 0x0000000404047890 */ /* 0x000fe2000fffe0ff */
[----:B----4-:R-:W-:-:S04]  /*0760*/  FFMA R5, R5, R6, R12 ;  /* 0x0000000605057223 */ /* 0x010fc8000000000c */
[----:B---3--:R-:W-:-:S04]  /*0770*/  FFMA R5, R16, R17, R5 ;  /* 0x0000001110057223 */ /* 0x008fc80000000005 */
[----:B--2---:R-:W-:-:S04]  /*0780*/  FFMA R5, R18, R19, R5 ;  /* 0x0000001312057223 */ /* 0x004fc80000000005 */
[----:B-----5:R-:W-:-:S07]  /*0790*/  FFMA R12, R20, R14, R5 ;  /* 0x0000000e140c7223 */ /* 0x020fce0000000005 */
.L_x_8:
[----:B------:R-:W-:Y:S05]  /*07a0*/  BRA.U !UP1, `(.L_x_7) ;  /* 0x0000000109a87547 */ /* 0x000fea000b800000 */
[----:B------:R-:W-:Y:S01]  /*07b0*/  UISETP.NE.AND UP0, UPT, UR5, 0x1, UPT ;  /* 0x000000010500788c */ /* 0x000fe2000bf05270 */
[----:B------:R-:W-:Y:S01]  /*07c0*/  MOV R7, UR4 ;  /* 0x0000000400077c02 */ /* 0x000fe20008000f00 */
[----:B------:R-:W-:Y:S02]  /*07d0*/  ULOP3.LUT UR5, UR20, 0x1, URZ, 0xc0, !UPT ;  /* 0x0000000114057892 */ /* 0x000fe4000f8ec0ff */
[----:B------:R-:W-:Y:S02]  /*07e0*/  MOV R15, UR20 ;  /* 0x00000014000f7c02 */ /* 0x000fe40008000f00 */
[----:B------:R-:W-:Y:S01]  /*07f0*/  UISETP.NE.U32.AND UP1, UPT, UR5, 0x1, UPT ;  /* 0x000000010500788c */ /* 0x000fe2000bf25070 */
[----:B------:R-:W-:-:S04]  /*0800*/  PLOP3.LUT P1, PT, PT, PT, UP0, 0x80, 0x8 ;  /* 0x000000000008781c */ /* 0x000fc80003f2f008 */
[----:B------:R-:W1:Y:S01]  /*0810*/  @UP0 LDCU.128 UR8, c[0x0][0x380] ;  /* 0x00007000ff0807ac */ /* 0x000e620008000c00 */
[----:B------:R-:W-:Y:S01]  /*0820*/  PLOP3.LUT P0, PT, PT, PT, UP1, 0x80, 0x8 ;  /* 0x000000000008781c */ /* 0x000fe20003f0f018 */
[----:B------:R-:W2:Y:S04]  /*0830*/  @UP0 LDCU.64 UR6, c[0x0][0x380] ;  /* 0x00007000ff0607ac */ /* 0x000ea80008000a00 */
[----:B------:R-:W3:Y:S03]  /*0840*/  @!UP1 LDCU.128 UR12, c[0x0][0x380] ;  /* 0x00007000ff0c97ac */ /* 0x000ee60008000c00 */
[C---:B------:R-:W-:Y:S02]  /*0850*/  @P1 IADD3 R3, PT, PT, R13.reuse, UR4, RZ ;  /* 0x000000040d031c10 */ /* 0x040fe4000fffe0ff */
[----:B------:R-:W-:Y:S01]  /*0860*/  @P1 IADD3 R6, P2, PT, R13, UR4, RZ ;  /* 0x000000040d061c10 */ /* 0x000fe2000ff5e0ff */
[----:B------:R-:W-:Y:S01]  /*0870*/  @UP0 UIADD3 UR4, UPT, UPT, UR4, 0x2, URZ ;  /* 0x0000000204040890 */ /* 0x000fe2000fffe0ff */
[----:B-1----:R-:W-:Y:S01]  /*0880*/  MOV R11, UR9 ;  /* 0x00000009000b7c02 */ /* 0x002fe20008000f00 */
[----:B------:R-:W-:Y:S01]  /*0890*/  IMAD.U32 R10, RZ, RZ, UR8 ;  /* 0x00000008ff0a7e24 */ /* 0x000fe2000f8e00ff */
[----:B------:R-:W-:-:S02]  /*08a0*/  MOV R4, UR10 ;  /* 0x0000000a00047c02 */ /* 0x000fc40008000f00 */
[----:B------:R-:W-:Y:S01]  /*08b0*/  MOV R5, UR11 ;  /* 0x0000000b00057c02 */ /* 0x000fe20008000f00 */
[----:B------:R-:W-:-:S04]  /*08c0*/  @P1 IMAD.WIDE.U32 R10, R3, 0x4, R10 ;  /* 0x00000004030a1825 */ /* 0x000fc800078e000a */
[----:B------:R-:W-:Y:S01]  /*08d0*/  @P1 IMAD R3, R7, UR20, R0 ;  /* 0x0000001407031c24 */ /* 0x000fe2000f8e0200 */
[----:B------:R-:W-:Y:S01]  /*08e0*/  @P1 IADD3.X R7, PT, PT, RZ, RZ, RZ, P2, !PT ;  /* 0x000000ffff071210 */ /* 0x000fe200017fe4ff */
[----:B------:R-:W-:Y:S01]  /*08f0*/  IMAD.U32 R19, RZ, RZ, UR4 ;  /* 0x00000004ff137e24 */ /* 0x000fe2000f8e00ff */
[C---:B--2---:R-:W-:Y:S01]  /*0900*/  @P1 LEA R2, P2, R6.reuse, UR6, 0x2 ;  /* 0x0000000606021c11 */ /* 0x044fe2000f8410ff */
[----:B------:R-:W-:Y:S01]  /*0910*/  @P1 IMAD.WIDE R4, R3, 0x4, R4 ;  /* 0x0000000403041825 */ /* 0x000fe200078e0204 */
[----:B------:R-:W-:Y:S01]  /*0920*/  @!P0 IADD3 R17, PT, PT, R13, UR4, RZ ;  /* 0x000000040d118c10 */ /* 0x000fe2000fffe0ff */
[----:B0-----:R-:W2:Y:S01]  /*0930*/  @P1 LDG.E R11, desc[UR18][R10.64] ;  /* 0x000000120a0b1981 */ /* 0x001ea2000c1e1900 */
[----:B------:R-:W-:Y:S01]  /*0940*/  @P1 LEA.HI.X R3, R6, UR7, R7, 0x2, P2 ;  /* 0x0000000706031c11 */ /* 0x000fe200090f1407 */
[----:B------:R-:W-:Y:S01]  /*0950*/  @!P0 IMAD R19, R19, UR20, R0 ;  /* 0x0000001413138c24 */ /* 0x000fe2000f8e0200 */
[----:B---3--:R-:W-:Y:S01]  /*0960*/  MOV R6, UR12 ;  /* 0x0000000c00067c02 */ /* 0x008fe20008000f00 */
[----:B------:R-:W-:Y:S01]  /*0970*/  @P1 IMAD.WIDE R14, R15, 0x4, R4 ;  /* 0x000000040f0e1825 */ /* 0x000fe200078e0204 */
[----:B------:R-:W-:Y:S01]  /*0980*/  MOV R7, UR13 ;  /* 0x0000000d00077c02 */ /* 0x000fe20008000f00 */
[----:B------:R-:W2:Y:S01]  /*0990*/  @P1 LDG.E R4, desc[UR18][R4.64] ;  /* 0x0000001204041981 */ /* 0x000ea2000c1e1900 */
[----:B------:R-:W-:-:S02]  /*09a0*/  MOV R8, UR14 ;  /* 0x0000000e00087c02 */ /* 0x000fc40008000f00 */
[----:B------:R-:W-:Y:S01]  /*09b0*/  MOV R9, UR15 ;  /* 0x0000000f00097c02 */ /* 0x000fe20008000f00 */
[----:B------:R-:W-:Y:S01]  /*09c0*/  @!P0 IMAD.WIDE.U32 R6, R17, 0x4, R6 ;  /* 0x0000000411068825 */ /* 0x000fe200078e0006 */
[----:B------:R-:W3:Y:S03]  /*09d0*/  @P1 LDG.E R14, desc[UR18][R14.64] ;  /* 0x000000120e0e1981 */ /* 0x000ee6000c1e1900 */
[----:B------:R-:W-:Y:S01]  /*09e0*/  @!P0 IMAD.WIDE R8, R19, 0x4, R8 ;  /* 0x0000000413088825 */ /* 0x000fe200078e0208 */
[----:B------:R-:W3:Y:S04]  /*09f0*/  @P1 LDG.E R2, desc[UR18][R2.64+0x4] ;  /* 0x0000041202021981 */ /* 0x000ee8000c1e1900 */
[----:B------:R-:W4:Y:S04]  /*0a00*/  @!P0 LDG.E R7, desc[UR18][R6.64] ;  /* 0x0000001206078981 */ /* 0x000f28000c1e1900 */
[----:B------:R-:W4:Y:S01]  /*0a10*/  @!P0 LDG.E R8, desc[UR18][R8.64] ;  /* 0x0000001208088981 */ /* 0x000f22000c1e1900 */
[----:B--2---:R-:W-:-:S04]  /*0a20*/  @P1 FFMA R11, R11, R4, R12 ;  /* 0x000000040b0b1223 */ /* 0x004fc8000000000c */
[----:B---3--:R-:W-:-:S04]  /*0a30*/  @P1 FFMA R12, R2, R14, R11 ;  /* 0x0000000e020c1223 */ /* 0x008fc8000000000b */
[----:B----4-:R-:W-:-:S07]  /*0a40*/  @!P0 FFMA R12, R7, R8, R12 ;  /* 0x00000008070c8223 */ /* 0x010fce000000000c */
.L_x_7:
[----:B------:R-:W1:Y:S01]  /*0a50*/  LDC.64 R2, c[0x0][0x390] ;  /* 0x0000e400ff027b82 */ /* 0x000e620000000a00 */
[----:B------:R-:W-:-:S05]  /*0a60*/  IADD3 R13, PT, PT, R0, R13, RZ ;  /* 0x0000000d000d7210 */ /* 0x000fca0007ffe0ff */
[----:B-1----:R-:W-:-:S05]  /*0a70*/  IMAD.WIDE R2, R13, 0x4, R2 ;  /* 0x000000040d027825 */ /* 0x002fca00078e0202 */
[----:B0-----:R-:W-:Y:S01]  /*0a80*/  STG.E desc[UR18][R2.64], R12 ;  /* 0x0000000c02007986 */ /* 0x001fe2000c101912 */
[----:B------:R-:W-:Y:S05]  /*0a90*/  EXIT ;  /* 0x000000000000794d */ /* 0x000fea0003800000 */
.L_x_9:
        /* <DEDUP_REMOVED lines=14> */
.L_x_16:


//--------------------- .text.matrixMul           --------------------------
	.section	.text.matrixMul,"ax",@progbits
	.align	128
        .global         matrixMul
        .type           matrixMul,@function
        .size           matrixMul,(.L_x_17 - matrixMul)
        .other          matrixMul,@"STO_CUDA_ENTRY STV_DEFAULT"
matrixMul:
.text.matrixMul:
        /* <DEDUP_REMOVED lines=35> */
.L_x_11:
        /* <DEDUP_REMOVED lines=40> */
[----:B--2---:R-:W-:-:S04]  /*04b0*/  IMAD R21, R21, R22, R12 ;  /* 0x0000001615157224 */ /* 0x004fc800078e020c */
[----:B---3--:R-:W-:-:S04]  /*04c0*/  IMAD R19, R19, R20, R21 ;  /* 0x0000001413137224 */ /* 0x008fc800078e0215 */
[----:B----4-:R-:W-:-:S04]  /*04d0*/  IMAD R17, R17, R18, R19 ;  /* 0x0000001211117224 */ /* 0x010fc800078e0213 */
[----:B-----5:R-:W-:-:S04]  /*04e0*/  IMAD R15, R15, R16, R17 ;  /* 0x000000100f0f7224 */ /* 0x020fc800078e0211 */
[----:B------:R-:W-:-:S04]  /*04f0*/  IMAD R4, R23, R4, R15 ;  /* 0x0000000417047224 */ /* 0x000fc800078e020f */
[----:B------:R-:W-:-:S04]  /*0500*/  IMAD R4, R24, R7, R4 ;  /* 0x0000000718047224 */ /* 0x000fc800078e0204 */
[----:B------:R-:W-:-:S04]  /*0510*/  IMAD R4, R25, R8, R4 ;  /* 0x0000000819047224 */ /* 0x000fc800078e0204 */
[----:B------:R-:W-:Y:S01]  /*0520*/  IMAD R12, R27, R10, R4 ;  /* 0x0000000a1b0c7224 */ /* 0x000fe200078e0204 */
[----:B------:R-:W-:Y:S06]  /*0530*/  BRA.U UP0, `(.L_x_11) ;  /* 0xfffffffd003c7547 */ /* 0x000fec000b83ffff */
.L_x_10:
        /* <DEDUP_REMOVED lines=34> */
[----:B----4-:R-:W-:-:S04]  /*0760*/  IMAD R5, R5, R6, R12 ;  /* 0x0000000605057224 */ /* 0x010fc800078e020c */
[----:B---3--:R-:W-:-:S04]  /*0770*/  IMAD R5, R16, R17, R5 ;  /* 0x0000001110057224 */ /* 0x008fc800078e0205 */
[----:B--2---:R-:W-:-:S04]  /*0780*/  IMAD R5, R18, R19, R5 ;  /* 0x0000001312057224 */ /* 0x004fc800078e0205 */
[----:B-----5:R-:W-:-:S07]  /*0790*/  IMAD R12, R20, R14, R5 ;  /* 0x0000000e140c7224 */ /* 0x020fce00078e0205 */
.L_x_13:
        /* <DEDUP_REMOVED lines=40> */
[----:B--2---:R-:W-:-:S04]  /*0a20*/  @P1 IMAD R11, R11, R4, R12 ;  /* 0x000000040b0b1224 */ /* 0x004fc800078e020c */
[----:B---3--:R-:W-:-:S04]  /*0a30*/  @P1 IMAD R12, R2, R14, R11 ;  /* 0x0000000e020c1224 */ /* 0x008fc800078e020b */
[----:B----4-:R-:W-:-:S07]  /*0a40*/  @!P0 IMAD R12, R7, R8, R12 ;  /* 0x00000008070c8224 */ /* 0x010fce00078e020c */
.L_x_12:
[----:B------:R-:W1:Y:S01]  /*0a50*/  LDC.64 R2, c[0x0][0x390] ;  /* 0x0000e400ff027b82 */ /* 0x000e620000000a00 */
[----:B------:R-:W-:-:S05]  /*0a60*/  IADD3 R13, PT, PT, R0, R13, RZ ;  /* 0x0000000d000d7210 */ /* 0x000fca0007ffe0ff */
[----:B-1----:R-:W-:-:S05]  /*0a70*/  IMAD.WIDE R2, R13, 0x4, R2 ;  /* 0x000000040d027825 */ /* 0x002fca00078e0202 */
[----:B0-----:R-:W-:Y:S01]  /*0a80*/  STG.E desc[UR18][R2.64], R12 ;  /* 0x0000000c02007986 */ /* 0x001fe2000c101912 */
[----:B------:R-:W-:Y:S05]  /*0a90*/  EXIT ;  /* 0x000000000000794d */ /* 0x000fea0003800000 */
.L_x_14:
        /* <DEDUP_REMOVED lines=14> */
.L_x_17:


//--------------------- .nv.shared.reserved.0     --------------------------
	.section	.nv.shared.reserved.0,"aw",@nobits
	.weak		__nv_reservedSMEM_offset_0_alias
	.size		__nv_reservedSMEM_offset_0_alias, 0, 64
	.other		__nv_reservedSMEM_offset_0_alias,@"STO_CUDA_RESERVED_SHARED STV_DEFAULT"
__nv_reservedSMEM_offset_0_alias:
	.zero		0
	.zero		64


//--------------------- .nv.constant0.matrixMulDouble --------------------------
	.section	.nv.constant0.matrixMulDouble,"a",@progbits
	.sectionflags	@""
	.align	4
.nv.constant0.matrixMulDouble:
	.zero		924


//--------------------- .nv.constant0.matrixMulFloat --------------------------
	.section	.nv.constant0.matrixMulFloat,"a",@progbits
	.sectionflags	@""
	.align	4
.nv.constant0.matrixMulFloat:
	.zero		924


//--------------------- .nv.constant0.matrixMul   --------------------------
	.section	.nv.constant0.matrixMul,"a",@progbits
	.sectionflags	@""
	.align	4
.nv.constant0.matrixMul:
	.zero		924


//--------------------- SYMBOLS --------------------------

	.type		.nv.reservedSmem.offset0,@object
	.size		.nv.reservedSmem.offset0,0x4
